	.target	sm_90a

	.elftype	@"ET_EXEC"


//--------------------- .note.nv.tkinfo           --------------------------
	.section	.note.nv.tkinfo,"",@"SHT_NOTE"
	.sectionflags	@"SHF_NOTE_NV_TKINFO"
	.tkinfo
        /*0018*/ 	.word	0x00000002
        /*0030*/ 	.string	""
        /*0030*/ 	.string	"ptxas"
        /*0030*/ 	.string	"Cuda compilation tools, release 13.0, V13.0.88"
        /*0030*/ 	.string	"Build cuda_13.0.r13.0/compiler.36424714_0"
        /*0030*/ 	.string	"-arch sm_90a -m 64 "



//--------------------- .note.nv.cuinfo           --------------------------
	.section	.note.nv.cuinfo,"",@"SHT_NOTE"
	.sectionflags	@"SHF_NOTE_NV_CUINFO"
        /*0018*/ 	.short	0x0002
        /*001a*/ 	.short	0x005a
        /*001c*/ 	.short	0x0082
	.zero		2


//--------------------- .nv.info                  --------------------------
	.section	.nv.info,"",@"SHT_CUDA_INFO"
	.align	4


	//----- nvinfo : EIATTR_REGCOUNT
	.align		4
        /*0000*/ 	.byte	0x04, 0x2f
        /*0002*/ 	.short	(.L_15 - .L_14)
	.align		4
.L_14:
        /*0004*/ 	.word	index@(_ZN7cutlass13device_kernelINS_4gemm6kernel13GemmUniversalIN4cute5tupleIJiiiiEEENS1_10collective13CollectiveMmaINS1_34MainloopSm90TmaGmmaWarpSpecializedILi3ENS5_IJNS4_1CILi2EEENSA_ILi1EEESC_EEENS1_35KernelTmaWarpSpecializedCooperativeEEENS5_IJNSA_ILi128EEENSA_ILi64EEESG_EEENS_6half_tENS5_IJlSC_lEEESJ_SK_NS4_8TiledMMAINS4_8MMA_AtomIJNS4_4SM904GMMA25MMA_64x64x16_F32F16F16_SSILNSO_5MajorE0ELSQ_0ELNSO_7ScaleInE1ELSR_1EEEEEENS4_6LayoutISD_NS5_IJSC_NSA_ILi0EEESV_EEEEENS5_IJNS4_10UnderscoreESY_SY_EEEEENS4_13SM90_TMA_LOADENS4_14ComposedLayoutINS4_7SwizzleILi3ELi4ELi3EEENS4_18smem_ptr_flag_bitsILi16EEENSU_INS5_IJNSA_ILi8EEESH_EEENS5_IJSH_SC_EEEEEEEvNS4_8identityENS4_23SM90_TMA_LOAD_MULTICASTES1B_vS1C_EENS_8epilogue10collective6detail29Sm90TmaWarpSpecializedAdapterINS1G_15DefaultEpilogueISJ_SK_SK_NS1F_6thread17LinearCombinationISJ_Li1EffLNS1K_9ScaleType4KindE0ELNS_15FloatRoundStyleE2ESJ_EENS1_15EpilogueDefaultEEEEEvvEEEEvNT_6ParamsE)
        /*0008*/ 	.word	0x000000a8


	//----- nvinfo : EIATTR_FRAME_SIZE
	.align		4
.L_15:
        /*000c*/ 	.byte	0x04, 0x11
        /*000e*/ 	.short	(.L_17 - .L_16)
	.align		4
.L_16:
        /*0010*/ 	.word	index@(_ZN7cutlass13device_kernelINS_4gemm6kernel13GemmUniversalIN4cute5tupleIJiiiiEEENS1_10collective13CollectiveMmaINS1_34MainloopSm90TmaGmmaWarpSpecializedILi3ENS5_IJNS4_1CILi2EEENSA_ILi1EEESC_EEENS1_35KernelTmaWarpSpecializedCooperativeEEENS5_IJNSA_ILi128EEENSA_ILi64EEESG_EEENS_6half_tENS5_IJlSC_lEEESJ_SK_NS4_8TiledMMAINS4_8MMA_AtomIJNS4_4SM904GMMA25MMA_64x64x16_F32F16F16_SSILNSO_5MajorE0ELSQ_0ELNSO_7ScaleInE1ELSR_1EEEEEENS4_6LayoutISD_NS5_IJSC_NSA_ILi0EEESV_EEEEENS5_IJNS4_10UnderscoreESY_SY_EEEEENS4_13SM90_TMA_LOADENS4_14ComposedLayoutINS4_7SwizzleILi3ELi4ELi3EEENS4_18smem_ptr_flag_bitsILi16EEENSU_INS5_IJNSA_ILi8EEESH_EEENS5_IJSH_SC_EEEEEEEvNS4_8identityENS4_23SM90_TMA_LOAD_MULTICASTES1B_vS1C_EENS_8epilogue10collective6detail29Sm90TmaWarpSpecializedAdapterINS1G_15DefaultEpilogueISJ_SK_SK_NS1F_6thread17LinearCombinationISJ_Li1EffLNS1K_9ScaleType4KindE0ELNS_15FloatRoundStyleE2ESJ_EENS1_15EpilogueDefaultEEEEEvvEEEEvNT_6ParamsE)
        /*0014*/ 	.word	0x00000000


	//----- nvinfo : EIATTR_MIN_STACK_SIZE
	.align		4
.L_17:
        /*0018*/ 	.byte	0x04, 0x12
        /*001a*/ 	.short	(.L_19 - .L_18)
	.align		4
.L_18:
        /*001c*/ 	.word	index@(_ZN7cutlass13device_kernelINS_4gemm6kernel13GemmUniversalIN4cute5tupleIJiiiiEEENS1_10collective13CollectiveMmaINS1_34MainloopSm90TmaGmmaWarpSpecializedILi3ENS5_IJNS4_1CILi2EEENSA_ILi1EEESC_EEENS1_35KernelTmaWarpSpecializedCooperativeEEENS5_IJNSA_ILi128EEENSA_ILi64EEESG_EEENS_6half_tENS5_IJlSC_lEEESJ_SK_NS4_8TiledMMAINS4_8MMA_AtomIJNS4_4SM904GMMA25MMA_64x64x16_F32F16F16_SSILNSO_5MajorE0ELSQ_0ELNSO_7ScaleInE1ELSR_1EEEEEENS4_6LayoutISD_NS5_IJSC_NSA_ILi0EEESV_EEEEENS5_IJNS4_10UnderscoreESY_SY_EEEEENS4_13SM90_TMA_LOADENS4_14ComposedLayoutINS4_7SwizzleILi3ELi4ELi3EEENS4_18smem_ptr_flag_bitsILi16EEENSU_INS5_IJNSA_ILi8EEESH_EEENS5_IJSH_SC_EEEEEEEvNS4_8identityENS4_23SM90_TMA_LOAD_MULTICASTES1B_vS1C_EENS_8epilogue10collective6detail29Sm90TmaWarpSpecializedAdapterINS1G_15DefaultEpilogueISJ_SK_SK_NS1F_6thread17LinearCombinationISJ_Li1EffLNS1K_9ScaleType4KindE0ELNS_15FloatRoundStyleE2ESJ_EENS1_15EpilogueDefaultEEEEEvvEEEEvNT_6ParamsE)
        /*0020*/ 	.word	0x00000000
.L_19:


//--------------------- .nv.compat                --------------------------
	.section	.nv.compat,"",@"SHT_CUDA_COMPAT_INFO"
	.align	4
        /*0000*/ 	.byte	0x02, 0x09, 0x01, 0x00, 0x02, 0x02, 0x04, 0x00, 0x02, 0x05, 0x05, 0x00, 0x03, 0x07, 0x01, 0x01
        /*0010*/ 	.byte	0x02, 0x03, 0x01, 0x00, 0x02, 0x06, 0x01, 0x00, 0x04, 0x0b, 0x08, 0x00, 0x00, 0x00, 0x00, 0x00
        /*0020*/ 	.byte	0x00, 0x00, 0x00, 0x00


//--------------------- .nv.info._ZN7cutlass13device_kernelINS_4gemm6kernel13GemmUniversalIN4cute5tupleIJiiiiEEENS1_10collective13CollectiveMmaINS1_34MainloopSm90TmaGmmaWarpSpecializedILi3ENS5_IJNS4_1CILi2EEENSA_ILi1EEESC_EEENS1_35KernelTmaWarpSpecializedCooperativeEEENS5_IJNSA_ILi128EEENSA_ILi64EEESG_EEENS_6half_tENS5_IJlSC_lEEESJ_SK_NS4_8TiledMMAINS4_8MMA_AtomIJNS4_4SM904GMMA25MMA_64x64x16_F32F16F16_SSILNSO_5MajorE0ELSQ_0ELNSO_7ScaleInE1ELSR_1EEEEEENS4_6LayoutISD_NS5_IJSC_NSA_ILi0EEESV_EEEEENS5_IJNS4_10UnderscoreESY_SY_EEEEENS4_13SM90_TMA_LOADENS4_14ComposedLayoutINS4_7SwizzleILi3ELi4ELi3EEENS4_18smem_ptr_flag_bitsILi16EEENSU_INS5_IJNSA_ILi8EEESH_EEENS5_IJSH_SC_EEEEEEEvNS4_8identityENS4_23SM90_TMA_LOAD_MULTICASTES1B_vS1C_EENS_8epilogue10collective6detail29Sm90TmaWarpSpecializedAdapterINS1G_15DefaultEpilogueISJ_SK_SK_NS1F_6thread17LinearCombinationISJ_Li1EffLNS1K_9ScaleType4KindE0ELNS_15FloatRoundStyleE2ESJ_EENS1_15EpilogueDefaultEEEEEvvEEEEvNT_6ParamsE --------------------------
	.section	.nv.info._ZN7cutlass13device_kernelINS_4gemm6kernel13GemmUniversalIN4cute5tupleIJiiiiEEENS1_10collective13CollectiveMmaINS1_34MainloopSm90TmaGmmaWarpSpecializedILi3ENS5_IJNS4_1CILi2EEENSA_ILi1EEESC_EEENS1_35KernelTmaWarpSpecializedCooperativeEEENS5_IJNSA_ILi128EEENSA_ILi64EEESG_EEENS_6half_tENS5_IJlSC_lEEESJ_SK_NS4_8TiledMMAINS4_8MMA_AtomIJNS4_4SM904GMMA25MMA_64x64x16_F32F16F16_SSILNSO_5MajorE0ELSQ_0ELNSO_7ScaleInE1ELSR_1EEEEEENS4_6LayoutISD_NS5_IJSC_NSA_ILi0EEESV_EEEEENS5_IJNS4_10UnderscoreESY_SY_EEEEENS4_13SM90_TMA_LOADENS4_14ComposedLayoutINS4_7SwizzleILi3ELi4ELi3EEENS4_18smem_ptr_flag_bitsILi16EEENSU_INS5_IJNSA_ILi8EEESH_EEENS5_IJSH_SC_EEEEEEEvNS4_8identityENS4_23SM90_TMA_LOAD_MULTICASTES1B_vS1C_EENS_8epilogue10collective6detail29Sm90TmaWarpSpecializedAdapterINS1G_15DefaultEpilogueISJ_SK_SK_NS1F_6thread17LinearCombinationISJ_Li1EffLNS1K_9ScaleType4KindE0ELNS_15FloatRoundStyleE2ESJ_EENS1_15EpilogueDefaultEEEEEvvEEEEvNT_6ParamsE,"",@"SHT_CUDA_INFO"
	.sectionflags	@""
	.align	4


	//----- nvinfo : EIATTR_CUDA_API_VERSION
	.align		4
        /*0000*/ 	.byte	0x04, 0x37
        /*0002*/ 	.short	(.L_21 - .L_20)
.L_20:
        /*0004*/ 	.word	0x00000082


	//----- nvinfo : EIATTR_KPARAM_INFO
	.align		4
.L_21:
        /*0008*/ 	.byte	0x04, 0x17
        /*000a*/ 	.short	(.L_23 - .L_22)
.L_22:
        /*000c*/ 	.word	0x00000000
        /*0010*/ 	.short	0x0000
        /*0012*/ 	.short	0x0070
        /*0014*/ 	.byte	0x00, 0xf0, 0x01, 0x10


	//----- nvinfo : EIATTR_SPARSE_MMA_MASK
	.align		4
.L_23:
        /*0018*/ 	.byte	0x03, 0x50
        /*001a*/ 	.short	0x0000


	//----- nvinfo : EIATTR_MAXREG_COUNT
	.align		4
        /*001c*/ 	.byte	0x03, 0x1b
        /*001e*/ 	.short	0x00a8


	//----- nvinfo : EIATTR_NUM_BARRIERS
	.align		4
        /*0020*/ 	.byte	0x02, 0x4c
        /*0022*/ 	.byte	0x01
	.zero		1


	//----- nvinfo : EIATTR_EXTERNS
	.align		4
        /*0024*/ 	.byte	0x04, 0x0f
        /*0026*/ 	.short	(.L_25 - .L_24)


	//   ....[0]....
	.align		4
.L_24:
        /*0028*/ 	.word	index@(__assertfail)


	//----- nvinfo : EIATTR_MERCURY_ISA_VERSION
	.align		4
.L_25:
        /*002c*/ 	.byte	0x03, 0x5f
        /*002e*/ 	.short	0x0101


	//----- nvinfo : EIATTR_INT_WARP_WIDE_INSTR_OFFSETS
	.align		4
        /*0030*/ 	.byte	0x04, 0x31
        /*0032*/ 	.short	(.L_27 - .L_26)


	//   ....[0]....
.L_26:
        /*0034*/ 	.word	0x00000460


	//   ....[1]....
        /*0038*/ 	.word	0x00000490


	//   ....[2]....
        /*003c*/ 	.word	0x00000630


	//   ....[3]....
        /*0040*/ 	.word	0x00002260


	//----- nvinfo : EIATTR_COOP_GROUP_MASK_REGIDS
	.align		4
.L_27:
        /*0044*/ 	.byte	0x04, 0x29
        /*0046*/ 	.short	(.L_29 - .L_28)


	//   ....[0]....
.L_28:
        /*0048*/ 	.word	0xffffffff


	//   ....[1]....
        /*004c*/ 	.word	0xffffffff


	//   ....[2]....
        /*0050*/ 	.word	0xffffffff


	//   ....[3]....
        /*0054*/ 	.word	0xffffffff


	//   ....[4]....
        /*0058*/ 	.word	0xffffffff


	//   ....[5]....
        /*005c*/ 	.word	0xffffffff


	//----- nvinfo : EIATTR_COOP_GROUP_INSTR_OFFSETS
	.align		4
.L_29:
        /*0060*/ 	.byte	0x04, 0x28
        /*0062*/ 	.short	(.L_31 - .L_30)


	//   ....[0]....
.L_30:
        /*0064*/ 	.word	0x00000060


	//   ....[1]....
        /*0068*/ 	.word	0x00000070


	//   ....[2]....
        /*006c*/ 	.word	0x00000130


	//   ....[3]....
        /*0070*/ 	.word	0x000002b0


	//   ....[4]....
        /*0074*/ 	.word	0x000007e0


	//   ....[5]....
        /*0078*/ 	.word	0x00001460


	//----- nvinfo : EIATTR_REG_RECONFIG
	.align		4
.L_31:
        /*007c*/ 	.byte	0x01, 0x54
	.zero		2


	//----- nvinfo : EIATTR_SYSCALL_OFFSETS
	.align		4
        /*0080*/ 	.byte	0x04, 0x46
        /*0082*/ 	.short	(.L_33 - .L_32)


	//   ....[0]....
.L_32:
        /*0084*/ 	.word	0x00001650


	//----- nvinfo : EIATTR_MBARRIER_INSTR_OFFSETS
	.align		4
.L_33:
        /*0088*/ 	.byte	0x04, 0x39
        /*008a*/ 	.short	(.L_35 - .L_34)


	//   ....[0]....
.L_34:
        /*008c*/ 	.word	0x00000230
        /*0090*/ 	.word	0x000000ff
        /*0094*/ 	.word	0x00000000
        /*0098*/ 	.short	0x0100
        /*009a*/ 	.byte	0x08
	.zero		1


	//   ....[1]....
        /*009c*/ 	.word	0x00000240
        /*00a0*/ 	.word	0x000000ff
        /*00a4*/ 	.word	0x00000018
        /*00a8*/ 	.short	0x0100
        /*00aa*/ 	.byte	0x08
	.zero		1


	//   ....[2]....
        /*00ac*/ 	.word	0x00000250
        /*00b0*/ 	.word	0x000000ff
        /*00b4*/ 	.word	0x00000008
        /*00b8*/ 	.short	0x0100
        /*00ba*/ 	.byte	0x08
	.zero		1


	//   ....[3]....
        /*00bc*/ 	.word	0x00000260
        /*00c0*/ 	.word	0x000000ff
        /*00c4*/ 	.word	0x00000020
        /*00c8*/ 	.short	0x0100
        /*00ca*/ 	.byte	0x08
	.zero		1


	//   ....[4]....
        /*00cc*/ 	.word	0x00000270
        /*00d0*/ 	.word	0x000000ff
        /*00d4*/ 	.word	0x00000010
        /*00d8*/ 	.short	0x0100
        /*00da*/ 	.byte	0x08
	.zero		1


	//   ....[5]....
        /*00dc*/ 	.word	0x00000280
        /*00e0*/ 	.word	0x000000ff
        /*00e4*/ 	.word	0x00000028
        /*00e8*/ 	.short	0x0100
        /*00ea*/ 	.byte	0x08
	.zero		1


	//   ....[6]....
        /*00ec*/ 	.word	0x000006c0
        /*00f0*/ 	.word	0x000000ff
        /*00f4*/ 	.word	0x00000040
        /*00f8*/ 	.short	0x0100
        /*00fa*/ 	.byte	0x06
	.zero		1


	//   ....[7]....
        /*00fc*/ 	.word	0x00000760
        /*0100*/ 	.word	0x000000ff
        /*0104*/ 	.word	0x00000048
        /*0108*/ 	.short	0x0100
        /*010a*/ 	.byte	0x06
	.zero		1


	//   ....[8]....
        /*010c*/ 	.word	0x00001710
        /*0110*/ 	.word	0x00000003
        /*0114*/ 	.word	0x00000000
        /*0118*/ 	.short	0x010a
        /*011a*/ 	.byte	0x3f
	.zero		1


	//   ....[9]....
        /*011c*/ 	.word	0x00001770
        /*0120*/ 	.word	0x00000003
        /*0124*/ 	.word	0x00000000
        /*0128*/ 	.short	0x010a
        /*012a*/ 	.byte	0x3f
	.zero		1


	//   ....[10]....
        /*012c*/ 	.word	0x00001cb0
        /*0130*/ 	.word	0x00000005
        /*0134*/ 	.word	0x00000000
        /*0138*/ 	.short	0x010a
        /*013a*/ 	.byte	0x3f
	.zero		1


	//   ....[11]....
        /*013c*/ 	.word	0x00001cf0
        /*0140*/ 	.word	0x00000005
        /*0144*/ 	.word	0x00000000
        /*0148*/ 	.short	0x010a
        /*014a*/ 	.byte	0x3f
	.zero		1


	//   ....[12]....
        /*014c*/ 	.word	0x00002110
        /*0150*/ 	.word	0x00000004
        /*0154*/ 	.word	0x00000000
        /*0158*/ 	.short	0x0101
        /*015a*/ 	.byte	0x3f
	.zero		1


	//   ....[13]....
        /*015c*/ 	.word	0x00002300
        /*0160*/ 	.word	0x00000000
        /*0164*/ 	.word	0x00000000
        /*0168*/ 	.short	0x0101
        /*016a*/ 	.byte	0x3f
	.zero		1


	//   ....[14]....
        /*016c*/ 	.word	0x00005630
        /*0170*/ 	.word	0x00000017
        /*0174*/ 	.word	0x00000018
        /*0178*/ 	.short	0x010a
        /*017a*/ 	.byte	0x3f
	.zero		1


	//   ....[15]....
        /*017c*/ 	.word	0x00005a70
        /*0180*/ 	.word	0x00000006
        /*0184*/ 	.word	0x00000048
        /*0188*/ 	.short	0x0101
        /*018a*/ 	.byte	0x3f
	.zero		1


	//   ....[16]....
        /*018c*/ 	.word	0x000061c0
        /*0190*/ 	.word	0x00000007
        /*0194*/ 	.word	0x00000000
        /*0198*/ 	.short	0x010a
        /*019a*/ 	.byte	0x3f
	.zero		1


	//   ....[17]....
        /*019c*/ 	.word	0x00006240
        /*01a0*/ 	.word	0x00000004
        /*01a4*/ 	.word	0x00000000
        /*01a8*/ 	.short	0x010a
        /*01aa*/ 	.byte	0x3f
	.zero		1


	//   ....[18]....
        /*01ac*/ 	.word	0x000062d0
        /*01b0*/ 	.word	0x00000005
        /*01b4*/ 	.word	0x00000000
        /*01b8*/ 	.short	0x010a
        /*01ba*/ 	.byte	0x3f
	.zero		1


	//   ....[19]....
        /*01bc*/ 	.word	0x00006330
        /*01c0*/ 	.word	0x00000003
        /*01c4*/ 	.word	0x00000000
        /*01c8*/ 	.short	0x010a
        /*01ca*/ 	.byte	0x3f
	.zero		1


	//   ....[20]....
        /*01cc*/ 	.word	0x00006380
        /*01d0*/ 	.word	0x00000005
        /*01d4*/ 	.word	0x00000000
        /*01d8*/ 	.short	0x010a
        /*01da*/ 	.byte	0x3f
	.zero		1


	//   ....[21]....
        /*01dc*/ 	.word	0x00006450
        /*01e0*/ 	.word	0x00000017
        /*01e4*/ 	.word	0x00000018
        /*01e8*/ 	.short	0x010a
        /*01ea*/ 	.byte	0x3f
	.zero		1


	//   ....[22]....
        /*01ec*/ 	.word	0x00006520
        /*01f0*/ 	.word	0x00000007
        /*01f4*/ 	.word	0x00000000
        /*01f8*/ 	.short	0x010a
        /*01fa*/ 	.byte	0x3f
	.zero		1


	//   ....[23]....
        /*01fc*/ 	.word	0x00006570
        /*0200*/ 	.word	0x00000004
        /*0204*/ 	.word	0x00000000
        /*0208*/ 	.short	0x010a
        /*020a*/ 	.byte	0x3f
	.zero		1


	//----- nvinfo : EIATTR_NUM_MBARRIERS
	.align		4
.L_35:
        /*020c*/ 	.byte	0x03, 0x38
        /*020e*/ 	.short	0x0008


	//----- nvinfo : EIATTR_EXIT_INSTR_OFFSETS
	.align		4
        /*0210*/ 	.byte	0x04, 0x1c
        /*0212*/ 	.short	(.L_37 - .L_36)


	//   ....[0]....
.L_36:
        /*0214*/ 	.word	0x000009b0


	//   ....[1]....
        /*0218*/ 	.word	0x000011c0


	//   ....[2]....
        /*021c*/ 	.word	0x00004db0


	//   ....[3]....
        /*0220*/ 	.word	0x00005310


	//   ....[4]....
        /*0224*/ 	.word	0x00006320


	//----- nvinfo : EIATTR_MAX_THREADS
	.align		4
.L_37:
        /*0228*/ 	.byte	0x04, 0x05
        /*022a*/ 	.short	(.L_39 - .L_38)
.L_38:
        /*022c*/ 	.word	0x00000180
        /*0230*/ 	.word	0x00000001
        /*0234*/ 	.word	0x00000001


	//----- nvinfo : EIATTR_CRS_STACK_SIZE
	.align		4
.L_39:
        /*0238*/ 	.byte	0x04, 0x1e
        /*023a*/ 	.short	(.L_41 - .L_40)
.L_40:
        /*023c*/ 	.word	0x00000000


	//----- nvinfo : EIATTR_CBANK_PARAM_SIZE
	.align		4
.L_41:
        /*0240*/ 	.byte	0x03, 0x19
        /*0242*/ 	.short	0x0470


	//----- nvinfo : EIATTR_PARAM_CBANK
	.align		4
        /*0244*/ 	.byte	0x04, 0x0a
        /*0246*/ 	.short	(.L_43 - .L_42)
	.align		4
.L_42:
        /*0248*/ 	.word	index@(.nv.constant0._ZN7cutlass13device_kernelINS_4gemm6kernel13GemmUniversalIN4cute5tupleIJiiiiEEENS1_10collective13CollectiveMmaINS1_34MainloopSm90TmaGmmaWarpSpecializedILi3ENS5_IJNS4_1CILi2EEENSA_ILi1EEESC_EEENS1_35KernelTmaWarpSpecializedCooperativeEEENS5_IJNSA_ILi128EEENSA_ILi64EEESG_EEENS_6half_tENS5_IJlSC_lEEESJ_SK_NS4_8TiledMMAINS4_8MMA_AtomIJNS4_4SM904GMMA25MMA_64x64x16_F32F16F16_SSILNSO_5MajorE0ELSQ_0ELNSO_7ScaleInE1ELSR_1EEEEEENS4_6LayoutISD_NS5_IJSC_NSA_ILi0EEESV_EEEEENS5_IJNS4_10UnderscoreESY_SY_EEEEENS4_13SM90_TMA_LOADENS4_14ComposedLayoutINS4_7SwizzleILi3ELi4ELi3EEENS4_18smem_ptr_flag_bitsILi16EEENSU_INS5_IJNSA_ILi8EEESH_EEENS5_IJSH_SC_EEEEEEEvNS4_8identityENS4_23SM90_TMA_LOAD_MULTICASTES1B_vS1C_EENS_8epilogue10collective6detail29Sm90TmaWarpSpecializedAdapterINS1G_15DefaultEpilogueISJ_SK_SK_NS1F_6thread17LinearCombinationISJ_Li1EffLNS1K_9ScaleType4KindE0ELNS_15FloatRoundStyleE2ESJ_EENS1_15EpilogueDefaultEEEEEvvEEEEvNT_6ParamsE)
        /*024c*/ 	.short	0x0210
        /*024e*/ 	.short	0x0470


	//----- nvinfo : EIATTR_SW_WAR
	.align		4
.L_43:
        /*0250*/ 	.byte	0x04, 0x36
        /*0252*/ 	.short	(.L_45 - .L_44)
.L_44:
        /*0254*/ 	.word	0x00000008
.L_45:


//--------------------- .nv.callgraph             --------------------------
	.section	.nv.callgraph,"",@"SHT_CUDA_CALLGRAPH"
	.align	4
	.sectionentsize	8
	.align		4
        /*0000*/ 	.word	0x00000000
	.align		4
        /*0004*/ 	.word	0xffffffff
	.align		4
        /*0008*/ 	.word	index@(_ZN7cutlass13device_kernelINS_4gemm6kernel13GemmUniversalIN4cute5tupleIJiiiiEEENS1_10collective13CollectiveMmaINS1_34MainloopSm90TmaGmmaWarpSpecializedILi3ENS5_IJNS4_1CILi2EEENSA_ILi1EEESC_EEENS1_35KernelTmaWarpSpecializedCooperativeEEENS5_IJNSA_ILi128EEENSA_ILi64EEESG_EEENS_6half_tENS5_IJlSC_lEEESJ_SK_NS4_8TiledMMAINS4_8MMA_AtomIJNS4_4SM904GMMA25MMA_64x64x16_F32F16F16_SSILNSO_5MajorE0ELSQ_0ELNSO_7ScaleInE1ELSR_1EEEEEENS4_6LayoutISD_NS5_IJSC_NSA_ILi0EEESV_EEEEENS5_IJNS4_10UnderscoreESY_SY_EEEEENS4_13SM90_TMA_LOADENS4_14ComposedLayoutINS4_7SwizzleILi3ELi4ELi3EEENS4_18smem_ptr_flag_bitsILi16EEENSU_INS5_IJNSA_ILi8EEESH_EEENS5_IJSH_SC_EEEEEEEvNS4_8identityENS4_23SM90_TMA_LOAD_MULTICASTES1B_vS1C_EENS_8epilogue10collective6detail29Sm90TmaWarpSpecializedAdapterINS1G_15DefaultEpilogueISJ_SK_SK_NS1F_6thread17LinearCombinationISJ_Li1EffLNS1K_9ScaleType4KindE0ELNS_15FloatRoundStyleE2ESJ_EENS1_15EpilogueDefaultEEEEEvvEEEEvNT_6ParamsE)
	.align		4
        /*000c*/ 	.word	index@(__assertfail)
	.align		4
        /*0010*/ 	.word	0x00000000
	.align		4
        /*0014*/ 	.word	0xfffffffe
	.align		4
        /*0018*/ 	.word	0x00000000
	.align		4
        /*001c*/ 	.word	0xfffffffd
	.align		4
        /*0020*/ 	.word	0x00000000
	.align		4
        /*0024*/ 	.word	0xfffffffc


//--------------------- .nv.constant4             --------------------------
	.section	.nv.constant4,"a",@progbits
	.align	8
	.align		8
.nv.constant4:
        /*0000*/ 	.dword	__assertfail
	.align		8
        /*0008*/ 	.dword	__unnamed_1
	.align		8
        /*0010*/ 	.dword	_ZN39_INTERNAL_87768dcf_4_k_cu_cba133f9_36144cuda3std3__45__cpo5beginE
	.align		8
        /*0018*/ 	.dword	_ZN39_INTERNAL_87768dcf_4_k_cu_cba133f9_36144cuda3std3__45__cpo3endE
	.align		8
        /*0020*/ 	.dword	_ZN39_INTERNAL_87768dcf_4_k_cu_cba133f9_36144cuda3std3__45__cpo6cbeginE
	.align		8
        /*0028*/ 	.dword	_ZN39_INTERNAL_87768dcf_4_k_cu_cba133f9_36144cuda3std3__45__cpo4cendE
	.align		8
        /*0030*/ 	.dword	_ZN39_INTERNAL_87768dcf_4_k_cu_cba133f9_36144cuda3std3__441_GLOBAL__N__87768dcf_4_k_cu_cba133f9_36146ignoreE
	.align		8
        /*0038*/ 	.dword	_ZN39_INTERNAL_87768dcf_4_k_cu_cba133f9_36144cuda3std3__419piecewise_constructE
	.align		8
        /*0040*/ 	.dword	_ZN39_INTERNAL_87768dcf_4_k_cu_cba133f9_36144cuda3std3__48in_placeE
	.align		8
        /*0048*/ 	.dword	_ZN39_INTERNAL_87768dcf_4_k_cu_cba133f9_36144cuda3std6ranges3__45__cpo4swapE
	.align		8
        /*0050*/ 	.dword	_ZN39_INTERNAL_87768dcf_4_k_cu_cba133f9_36144cuda3std6ranges3__45__cpo9iter_moveE
	.align		8
        /*0058*/ 	.dword	_ZN39_INTERNAL_87768dcf_4_k_cu_cba133f9_36144cute7productE
	.align		8
        /*0060*/ 	.dword	_ZN39_INTERNAL_87768dcf_4_k_cu_cba133f9_36144cute1_E
	.align		8
        /*0068*/ 	.dword	$str$22
	.align		8
        /*0070*/ 	.dword	$str$23


//--------------------- .text._ZN7cutlass13device_kernelINS_4gemm6kernel13GemmUniversalIN4cute5tupleIJiiiiEEENS1_10collective13CollectiveMmaINS1_34MainloopSm90TmaGmmaWarpSpecializedILi3ENS5_IJNS4_1CILi2EEENSA_ILi1EEESC_EEENS1_35KernelTmaWarpSpecializedCooperativeEEENS5_IJNSA_ILi128EEENSA_ILi64EEESG_EEENS_6half_tENS5_IJlSC_lEEESJ_SK_NS4_8TiledMMAINS4_8MMA_AtomIJNS4_4SM904GMMA25MMA_64x64x16_F32F16F16_SSILNSO_5MajorE0ELSQ_0ELNSO_7ScaleInE1ELSR_1EEEEEENS4_6LayoutISD_NS5_IJSC_NSA_ILi0EEESV_EEEEENS5_IJNS4_10UnderscoreESY_SY_EEEEENS4_13SM90_TMA_LOADENS4_14ComposedLayoutINS4_7SwizzleILi3ELi4ELi3EEENS4_18smem_ptr_flag_bitsILi16EEENSU_INS5_IJNSA_ILi8EEESH_EEENS5_IJSH_SC_EEEEEEEvNS4_8identityENS4_23SM90_TMA_LOAD_MULTICASTES1B_vS1C_EENS_8epilogue10collective6detail29Sm90TmaWarpSpecializedAdapterINS1G_15DefaultEpilogueISJ_SK_SK_NS1F_6thread17LinearCombinationISJ_Li1EffLNS1K_9ScaleType4KindE0ELNS_15FloatRoundStyleE2ESJ_EENS1_15EpilogueDefaultEEEEEvvEEEEvNT_6ParamsE --------------------------
	.section	.text._ZN7cutlass13device_kernelINS_4gemm6kernel13GemmUniversalIN4cute5tupleIJiiiiEEENS1_10collective13CollectiveMmaINS1_34MainloopSm90TmaGmmaWarpSpecializedILi3ENS5_IJNS4_1CILi2EEENSA_ILi1EEESC_EEENS1_35KernelTmaWarpSpecializedCooperativeEEENS5_IJNSA_ILi128EEENSA_ILi64EEESG_EEENS_6half_tENS5_IJlSC_lEEESJ_SK_NS4_8TiledMMAINS4_8MMA_AtomIJNS4_4SM904GMMA25MMA_64x64x16_F32F16F16_SSILNSO_5MajorE0ELSQ_0ELNSO_7ScaleInE1ELSR_1EEEEEENS4_6LayoutISD_NS5_IJSC_NSA_ILi0EEESV_EEEEENS5_IJNS4_10UnderscoreESY_SY_EEEEENS4_13SM90_TMA_LOADENS4_14ComposedLayoutINS4_7SwizzleILi3ELi4ELi3EEENS4_18smem_ptr_flag_bitsILi16EEENSU_INS5_IJNSA_ILi8EEESH_EEENS5_IJSH_SC_EEEEEEEvNS4_8identityENS4_23SM90_TMA_LOAD_MULTICASTES1B_vS1C_EENS_8epilogue10collective6detail29Sm90TmaWarpSpecializedAdapterINS1G_15DefaultEpilogueISJ_SK_SK_NS1F_6thread17LinearCombinationISJ_Li1EffLNS1K_9ScaleType4KindE0ELNS_15FloatRoundStyleE2ESJ_EENS1_15EpilogueDefaultEEEEEvvEEEEvNT_6ParamsE,"ax",@progbits
	.align	128
.text._ZN7cutlass13device_kernelINS_4gemm6kernel13GemmUniversalIN4cute5tupleIJiiiiEEENS1_10collective13CollectiveMmaINS1_34MainloopSm90TmaGmmaWarpSpecializedILi3ENS5_IJNS4_1CILi2EEENSA_ILi1EEESC_EEENS1_35KernelTmaWarpSpecializedCooperativeEEENS5_IJNSA_ILi128EEENSA_ILi64EEESG_EEENS_6half_tENS5_IJlSC_lEEESJ_SK_NS4_8TiledMMAINS4_8MMA_AtomIJNS4_4SM904GMMA25MMA_64x64x16_F32F16F16_SSILNSO_5MajorE0ELSQ_0ELNSO_7ScaleInE1ELSR_1EEEEEENS4_6LayoutISD_NS5_IJSC_NSA_ILi0EEESV_EEEEENS5_IJNS4_10UnderscoreESY_SY_EEEEENS4_13SM90_TMA_LOADENS4_14ComposedLayoutINS4_7SwizzleILi3ELi4ELi3EEENS4_18smem_ptr_flag_bitsILi16EEENSU_INS5_IJNSA_ILi8EEESH_EEENS5_IJSH_SC_EEEEEEEvNS4_8identityENS4_23SM90_TMA_LOAD_MULTICASTES1B_vS1C_EENS_8epilogue10collective6detail29Sm90TmaWarpSpecializedAdapterINS1G_15DefaultEpilogueISJ_SK_SK_NS1F_6thread17LinearCombinationISJ_Li1EffLNS1K_9ScaleType4KindE0ELNS_15FloatRoundStyleE2ESJ_EENS1_15EpilogueDefaultEEEEEvvEEEEvNT_6ParamsE:
        .type           _ZN7cutlass13device_kernelINS_4gemm6kernel13GemmUniversalIN4cute5tupleIJiiiiEEENS1_10collective13CollectiveMmaINS1_34MainloopSm90TmaGmmaWarpSpecializedILi3ENS5_IJNS4_1CILi2EEENSA_ILi1EEESC_EEENS1_35KernelTmaWarpSpecializedCooperativeEEENS5_IJNSA_ILi128EEENSA_ILi64EEESG_EEENS_6half_tENS5_IJlSC_lEEESJ_SK_NS4_8TiledMMAINS4_8MMA_AtomIJNS4_4SM904GMMA25MMA_64x64x16_F32F16F16_SSILNSO_5MajorE0ELSQ_0ELNSO_7ScaleInE1ELSR_1EEEEEENS4_6LayoutISD_NS5_IJSC_NSA_ILi0EEESV_EEEEENS5_IJNS4_10UnderscoreESY_SY_EEEEENS4_13SM90_TMA_LOADENS4_14ComposedLayoutINS4_7SwizzleILi3ELi4ELi3EEENS4_18smem_ptr_flag_bitsILi16EEENSU_INS5_IJNSA_ILi8EEESH_EEENS5_IJSH_SC_EEEEEEEvNS4_8identityENS4_23SM90_TMA_LOAD_MULTICASTES1B_vS1C_EENS_8epilogue10collective6detail29Sm90TmaWarpSpecializedAdapterINS1G_15DefaultEpilogueISJ_SK_SK_NS1F_6thread17LinearCombinationISJ_Li1EffLNS1K_9ScaleType4KindE0ELNS_15FloatRoundStyleE2ESJ_EENS1_15EpilogueDefaultEEEEEvvEEEEvNT_6ParamsE,@function
        .size           _ZN7cutlass13device_kernelINS_4gemm6kernel13GemmUniversalIN4cute5tupleIJiiiiEEENS1_10collective13CollectiveMmaINS1_34MainloopSm90TmaGmmaWarpSpecializedILi3ENS5_IJNS4_1CILi2EEENSA_ILi1EEESC_EEENS1_35KernelTmaWarpSpecializedCooperativeEEENS5_IJNSA_ILi128EEENSA_ILi64EEESG_EEENS_6half_tENS5_IJlSC_lEEESJ_SK_NS4_8TiledMMAINS4_8MMA_AtomIJNS4_4SM904GMMA25MMA_64x64x16_F32F16F16_SSILNSO_5MajorE0ELSQ_0ELNSO_7ScaleInE1ELSR_1EEEEEENS4_6LayoutISD_NS5_IJSC_NSA_ILi0EEESV_EEEEENS5_IJNS4_10UnderscoreESY_SY_EEEEENS4_13SM90_TMA_LOADENS4_14ComposedLayoutINS4_7SwizzleILi3ELi4ELi3EEENS4_18smem_ptr_flag_bitsILi16EEENSU_INS5_IJNSA_ILi8EEESH_EEENS5_IJSH_SC_EEEEEEEvNS4_8identityENS4_23SM90_TMA_LOAD_MULTICASTES1B_vS1C_EENS_8epilogue10collective6detail29Sm90TmaWarpSpecializedAdapterINS1G_15DefaultEpilogueISJ_SK_SK_NS1F_6thread17LinearCombinationISJ_Li1EffLNS1K_9ScaleType4KindE0ELNS_15FloatRoundStyleE2ESJ_EENS1_15EpilogueDefaultEEEEEvvEEEEvNT_6ParamsE,(.L_x_131 - _ZN7cutlass13device_kernelINS_4gemm6kernel13GemmUniversalIN4cute5tupleIJiiiiEEENS1_10collective13CollectiveMmaINS1_34MainloopSm90TmaGmmaWarpSpecializedILi3ENS5_IJNS4_1CILi2EEENSA_ILi1EEESC_EEENS1_35KernelTmaWarpSpecializedCooperativeEEENS5_IJNSA_ILi128EEENSA_ILi64EEESG_EEENS_6half_tENS5_IJlSC_lEEESJ_SK_NS4_8TiledMMAINS4_8MMA_AtomIJNS4_4SM904GMMA25MMA_64x64x16_F32F16F16_SSILNSO_5MajorE0ELSQ_0ELNSO_7ScaleInE1ELSR_1EEEEEENS4_6LayoutISD_NS5_IJSC_NSA_ILi0EEESV_EEEEENS5_IJNS4_10UnderscoreESY_SY_EEEEENS4_13SM90_TMA_LOADENS4_14ComposedLayoutINS4_7SwizzleILi3ELi4ELi3EEENS4_18smem_ptr_flag_bitsILi16EEENSU_INS5_IJNSA_ILi8EEESH_EEENS5_IJSH_SC_EEEEEEEvNS4_8identityENS4_23SM90_TMA_LOAD_MULTICASTES1B_vS1C_EENS_8epilogue10collective6detail29Sm90TmaWarpSpecializedAdapterINS1G_15DefaultEpilogueISJ_SK_SK_NS1F_6thread17LinearCombinationISJ_Li1EffLNS1K_9ScaleType4KindE0ELNS_15FloatRoundStyleE2ESJ_EENS1_15EpilogueDefaultEEEEEvvEEEEvNT_6ParamsE)
        .other          _ZN7cutlass13device_kernelINS_4gemm6kernel13GemmUniversalIN4cute5tupleIJiiiiEEENS1_10collective13CollectiveMmaINS1_34MainloopSm90TmaGmmaWarpSpecializedILi3ENS5_IJNS4_1CILi2EEENSA_ILi1EEESC_EEENS1_35KernelTmaWarpSpecializedCooperativeEEENS5_IJNSA_ILi128EEENSA_ILi64EEESG_EEENS_6half_tENS5_IJlSC_lEEESJ_SK_NS4_8TiledMMAINS4_8MMA_AtomIJNS4_4SM904GMMA25MMA_64x64x16_F32F16F16_SSILNSO_5MajorE0ELSQ_0ELNSO_7ScaleInE1ELSR_1EEEEEENS4_6LayoutISD_NS5_IJSC_NSA_ILi0EEESV_EEEEENS5_IJNS4_10UnderscoreESY_SY_EEEEENS4_13SM90_TMA_LOADENS4_14ComposedLayoutINS4_7SwizzleILi3ELi4ELi3EEENS4_18smem_ptr_flag_bitsILi16EEENSU_INS5_IJNSA_ILi8EEESH_EEENS5_IJSH_SC_EEEEEEEvNS4_8identityENS4_23SM90_TMA_LOAD_MULTICASTES1B_vS1C_EENS_8epilogue10collective6detail29Sm90TmaWarpSpecializedAdapterINS1G_15DefaultEpilogueISJ_SK_SK_NS1F_6thread17LinearCombinationISJ_Li1EffLNS1K_9ScaleType4KindE0ELNS_15FloatRoundStyleE2ESJ_EENS1_15EpilogueDefaultEEEEEvvEEEEvNT_6ParamsE,@"STO_CUDA_ENTRY STV_DEFAULT"
_ZN7cutlass13device_kernelINS_4gemm6kernel13GemmUniversalIN4cute5tupleIJiiiiEEENS1_10collective13CollectiveMmaINS1_34MainloopSm90TmaGmmaWarpSpecializedILi3ENS5_IJNS4_1CILi2EEENSA_ILi1EEESC_EEENS1_35KernelTmaWarpSpecializedCooperativeEEENS5_IJNSA_ILi128EEENSA_ILi64EEESG_EEENS_6half_tENS5_IJlSC_lEEESJ_SK_NS4_8TiledMMAINS4_8MMA_AtomIJNS4_4SM904GMMA25MMA_64x64x16_F32F16F16_SSILNSO_5MajorE0ELSQ_0ELNSO_7ScaleInE1ELSR_1EEEEEENS4_6LayoutISD_NS5_IJSC_NSA_ILi0EEESV_EEEEENS5_IJNS4_10UnderscoreESY_SY_EEEEENS4_13SM90_TMA_LOADENS4_14ComposedLayoutINS4_7SwizzleILi3ELi4ELi3EEENS4_18smem_ptr_flag_bitsILi16EEENSU_INS5_IJNSA_ILi8EEESH_EEENS5_IJSH_SC_EEEEEEEvNS4_8identityENS4_23SM90_TMA_LOAD_MULTICASTES1B_vS1C_EENS_8epilogue10collective6detail29Sm90TmaWarpSpecializedAdapterINS1G_15DefaultEpilogueISJ_SK_SK_NS1F_6thread17LinearCombinationISJ_Li1EffLNS1K_9ScaleType4KindE0ELNS_15FloatRoundStyleE2ESJ_EENS1_15EpilogueDefaultEEEEEvvEEEEvNT_6ParamsE:
[----:B------:R-:W0:Y:S01]  /*0000*/  LDC R1, c[0x0][0x28] ;  /* 0x00000a00ff017b82 */ /* 0x000e220000000800 */
[----:B------:R-:W1:Y:S01]  /*0010*/  S2R R63, SR_TID.X ;  /* 0x00000000003f7919 */ /* 0x000e620000002100 */
[----:B------:R-:W-:Y:S01]  /*0020*/  ELECT P0, URZ, PT ;  /* 0x00000000003f782f */ /* 0x000fe20003800000 */
[----:B------:R-:W-:Y:S01]  /*0030*/  BSSY B0, `(.L_x_0) ;  /* 0x000000f000007945 */ /* 0x000fe20003800000 */
[--C-:B-1----:R-:W-:Y:S02]  /*0040*/  SHF.R.U32.HI R0, RZ, 0x5, R63.reuse ;  /* 0x00000005ff007819 */ /* 0x102fe4000001163f */
[----:B------:R-:W-:-:S03]  /*0050*/  SHF.R.U32.HI R7, RZ, 0x7, R63 ;  /* 0x00000007ff077819 */ /* 0x000fc6000001163f */
[----:B------:R-:W1:Y:S04]  /*0060*/  SHFL.IDX PT, R3, R0, RZ, 0x1f ;  /* 0x00001fff00037589 */ /* 0x000e6800000e0000 */
[----:B------:R2:W3:Y:S01]  /*0070*/  SHFL.IDX PT, R2, R7, RZ, 0x1f ;  /* 0x00001fff07027589 */ /* 0x0004e200000e0000 */
[----:B-1----:R-:W-:-:S13]  /*0080*/  ISETP.NE.OR P0, PT, R3, RZ, !P0 ;  /* 0x000000ff0300720c */ /* 0x002fda0004705670 */
[----:B0-23--:R-:W-:Y:S05]  /*0090*/  @P0 BRA `(.L_x_1) ;  /* 0x0000000000200947 */ /* 0x00dfea0003800000 */
[----:B------:R-:W-:Y:S02]  /*00a0*/  ULDC.64 UR4, c[0x0][0x198] ;  /* 0x0000660000047ab9 */ /* 0x000fe40000000a00 */
[----:B------:R-:W-:Y:S02]  /*00b0*/  UIADD3 UR6, UP0, UR4, 0xf0, URZ ;  /* 0x000000f004067890 */ /* 0x000fe4000ff1e03f */
[----:B------:R-:W-:Y:S02]  /*00c0*/  UIADD3 UR4, UP1, UR4, 0x1f0, URZ ;  /* 0x000001f004047890 */ /* 0x000fe4000ff3e03f */
[----:B------:R-:W-:Y:S02]  /*00d0*/  UIADD3.X UR7, URZ, UR5, URZ, UP0, !UPT ;  /* 0x000000053f077290 */ /* 0x000fe400087fe43f */
[----:B------:R-:W-:-:S07]  /*00e0*/  UIADD3.X UR5, URZ, UR5, URZ, UP1, !UPT ;  /* 0x000000053f057290 */ /* 0x000fce0008ffe43f */
[----:B------:R0:W-:Y:S02]  /*00f0*/  UTMACCTL.PF [UR6] ;  /* 0x00000000060079b9 */ /* 0x0001e40008040000 */
[----:B------:R0:W-:Y:S02]  /*0100*/  UTMACCTL.PF [UR4] ;  /* 0x00000000040079b9 */ /* 0x0001e40008040000 */
[----:B0-----:R-:W-:Y:S01]  /*0110*/  NOP ;  /* 0x0000000000007918 */ /* 0x001fe20000000000 */
.L_x_1:
[----:B------:R-:W-:Y:S05]  /*0120*/  BSYNC B0 ;  /* 0x0000000000007941 */ /* 0x000fea0003800000 */
.L_x_0:
[----:B------:R-:W0:Y:S02]  /*0130*/  SHFL.IDX PT, R5, R0, RZ, 0x1f ;  /* 0x00001fff00057589 */ /* 0x000e2400000e0000 */
[----:B0-----:R-:W-:-:S13]  /*0140*/  ISETP.NE.AND P0, PT, R5, RZ, PT ;  /* 0x000000ff0500720c */ /* 0x001fda0003f05270 */
[----:B------:R-:W-:Y:S05]  /*0150*/  @P0 BRA `(.L_x_2) ;  /* 0x0000000000500947 */ /* 0x000fea0003800000 */
[----:B------:R-:W0:Y:S01]  /*0160*/  S2UR UR8, SR_CgaCtaId ;  /* 0x00000000000879c3 */ /* 0x000e220000008800 */
[----:B------:R-:W-:Y:S01]  /*0170*/  UMOV UR4, 0x400 ;  /* 0x0000040000047882 */ /* 0x000fe20000000000 */
[----:B------:R-:W-:Y:S01]  /*0180*/  UMOV UR5, 0x1 ;  /* 0x0000000100057882 */ /* 0x000fe20000000000 */
[----:B------:R-:W-:Y:S01]  /*0190*/  UMOV UR6, 0x4 ;  /* 0x0000000400067882 */ /* 0x000fe20000000000 */
[----:B------:R-:W-:Y:S01]  /*01a0*/  ELECT P0, URZ, PT ;  /* 0x00000000003f782f */ /* 0x000fe20003800000 */
[----:B------:R-:W-:-:S04]  /*01b0*/  UIADD3 UR6, -UR6, 0x100000, URZ ;  /* 0x0010000006067890 */ /* 0x000fc8000fffe13f */
[----:B------:R-:W-:Y:S02]  /*01c0*/  USHF.L.U32 UR7, UR6, 0xb, URZ ;  /* 0x0000000b06077899 */ /* 0x000fe4000800063f */
[----:B------:R-:W-:Y:S02]  /*01d0*/  USHF.L.U32 UR6, UR6, 0x1, URZ ;  /* 0x0000000106067899 */ /* 0x000fe4000800063f */
[----:B0-----:R-:W-:Y:S02]  /*01e0*/  ULEA UR8, UR8, UR4, 0x18 ;  /* 0x0000000408087291 */ /* 0x001fe4000f8ec03f */
[----:B------:R-:W-:-:S04]  /*01f0*/  UIADD3 UR4, -UR5, 0x100000, URZ ;  /* 0x0010000005047890 */ /* 0x000fc8000fffe13f */
[----:B------:R-:W-:Y:S02]  /*0200*/  USHF.L.U32 UR5, UR4, 0xb, URZ ;  /* 0x0000000b04057899 */ /* 0x000fe4000800063f */
[----:B------:R-:W-:Y:S01]  /*0210*/  USHF.L.U32 UR4, UR4, 0x1, URZ ;  /* 0x0000000104047899 */ /* 0x000fe2000800063f */
[----:B------:R-:W0:Y:S11]  /*0220*/  FENCE.VIEW.ASYNC.S ;  /* 0x00000000000073c6 */ /* 0x000e360000000000 */
[----:B0-----:R0:W1:Y:S01]  /*0230*/  SYNCS.EXCH.64 URZ, [UR8], UR4 ;  /* 0x00000004083f75b2 */ /* 0x0010620008000100 */
[----:B------:R0:W2:Y:S01]  /*0240*/  SYNCS.EXCH.64 URZ, [UR8+0x18], UR6 ;  /* 0x00001806083f75b2 */ /* 0x0000a20008000100 */
[----:B------:R0:W3:Y:S01]  /*0250*/  SYNCS.EXCH.64 URZ, [UR8+0x8], UR4 ;  /* 0x00000804083f75b2 */ /* 0x0000e20008000100 */
[----:B------:R0:W4:Y:S01]  /*0260*/  SYNCS.EXCH.64 URZ, [UR8+0x20], UR6 ;  /* 0x00002006083f75b2 */ /* 0x0001220008000100 */
[----:B------:R0:W0:Y:S01]  /*0270*/  SYNCS.EXCH.64 URZ, [UR8+0x10], UR4 ;  /* 0x00001004083f75b2 */ /* 0x0000220008000100 */
[----:B------:R0:W0:Y:S01]  /*0280*/  SYNCS.EXCH.64 URZ, [UR8+0x28], UR6 ;  /* 0x00002806083f75b2 */ /* 0x0000220008000100 */
[----:B------:R-:W-:Y:S01]  /*0290*/  NOP ;  /* 0x0000000000007918 */ /* 0x000fe20000000000 */
.L_x_2:
[----:B------:R-:W-:Y:S01]  /*02a0*/  SHF.R.S32.HI R4, RZ, 0x1f, R63 ;  /* 0x0000001fff047819 */ /* 0x000fe2000001143f */
[----:B------:R-:W5:Y:S01]  /*02b0*/  SHFL.IDX PT, R0, R0, RZ, 0x1f ;  /* 0x00001fff00007589 */ /* 0x000f6200000e0000 */
[----:B0-----:R-:W0:Y:S01]  /*02c0*/  S2UR UR8, SR_CTAID.X ;  /* 0x00000000000879c3 */ /* 0x001e220000002500 */
[----:B------:R-:W-:Y:S02]  /*02d0*/  ELECT P0, URZ, PT ;  /* 0x00000000003f782f */ /* 0x000fe40003800000 */
[----:B------:R-:W-:Y:S01]  /*02e0*/  LEA.HI R4, R4, R63, RZ, 0x7 ;  /* 0x0000003f04047211 */ /* 0x000fe200078f38ff */
[----:B------:R-:W-:Y:S01]  /*02f0*/  ULDC UR4, c[0x0][0x150] ;  /* 0x0000540000047ab9 */ /* 0x000fe20000000800 */
[----:B------:R-:W-:Y:S01]  /*0300*/  SHF.R.S32.HI R6, RZ, 0x1f, R5 ;  /* 0x0000001fff067819 */ /* 0x000fe20000011405 */
[----:B------:R-:W-:Y:S01]  /*0310*/  NOP ;  /* 0x0000000000007918 */ /* 0x000fe20000000000 */
[----:B------:R-:W-:Y:S01]  /*0320*/  LOP3.LUT R4, R4, 0xffffff80, RZ, 0xc0, !PT ;  /* 0xffffff8004047812 */ /* 0x000fe200078ec0ff */
[----:B------:R-:W-:Y:S01]  /*0330*/  NOP ;  /* 0x0000000000007918 */ /* 0x000fe20000000000 */
[----:B------:R-:W-:Y:S01]  /*0340*/  LEA.HI R6, R6, R5, RZ, 0x2 ;  /* 0x0000000506067211 */ /* 0x000fe200078f10ff */
[----:B------:R-:W1:Y:S01]  /*0350*/  LDC R11, c[0x0][0x144] ;  /* 0x00005100ff0b7b82 */ /* 0x000e620000000800 */
[----:B------:R-:W-:Y:S01]  /*0360*/  IMAD.MOV.U32 R22, RZ, RZ, 0x1 ;  /* 0x00000001ff167424 */ /* 0x000fe200078e00ff */
[----:B------:R-:W-:Y:S01]  /*0370*/  ISETP.NE.AND P3, PT, R2, RZ, PT ;  /* 0x000000ff0200720c */ /* 0x000fe20003f65270 */
[----:B------:R-:W-:Y:S01]  /*0380*/  IMAD.IADD R8, R63, 0x1, -R4 ;  /* 0x000000013f087824 */ /* 0x000fe200078e0a04 */
[----:B------:R-:W-:Y:S01]  /*0390*/  LOP3.LUT R6, R6, 0x3ffffffc, RZ, 0xc0, !PT ;  /* 0x3ffffffc06067812 */ /* 0x000fe200078ec0ff */
[----:B------:R-:W2:Y:S03]  /*03a0*/  S2R R4, SR_CTAID.Y ;  /* 0x0000000000047919 */ /* 0x000ea60000002600 */
[----:B------:R-:W-:Y:S01]  /*03b0*/  SHF.R.S32.HI R9, RZ, 0x1f, R8 ;  /* 0x0000001fff097819 */ /* 0x000fe20000011408 */
[----:B------:R-:W-:Y:S01]  /*03c0*/  IMAD.IADD R6, R5, 0x1, -R6 ;  /* 0x0000000105067824 */ /* 0x000fe200078e0a06 */
[----:B------:R-:W3:Y:S02]  /*03d0*/  LDC R13, c[0x0][0x140] ;  /* 0x00005000ff0d7b82 */ /* 0x000ee40000000800 */
[----:B------:R-:W-:-:S02]  /*03e0*/  LEA.HI R9, R9, R8, RZ, 0x3 ;  /* 0x0000000809097211 */ /* 0x000fc400078f18ff */
[----:B-----5:R-:W-:Y:S02]  /*03f0*/  ISETP.NE.OR P0, PT, R0, RZ, !P0 ;  /* 0x000000ff0000720c */ /* 0x020fe40004705670 */
[--C-:B------:R-:W-:Y:S02]  /*0400*/  SHF.R.S32.HI R0, RZ, 0x3, R9.reuse ;  /* 0x00000003ff007819 */ /* 0x100fe40000011409 */
[----:B0-----:R-:W-:Y:S02]  /*0410*/  I2FP.F32.U32 R10, UR8 ;  /* 0x00000008000a7c45 */ /* 0x001fe40008201000 */
[----:B------:R-:W-:-:S03]  /*0420*/  SHF.R.S32.HI R9, RZ, 0x1f, R9 ;  /* 0x0000001fff097819 */ /* 0x000fc60000011409 */
[----:B------:R-:W-:Y:S01]  /*0430*/  FMUL R10, R10, UR4 ;  /* 0x000000040a0a7c20 */ /* 0x000fe20008400000 */
[----:B------:R-:W-:Y:S01]  /*0440*/  LEA.HI R9, R9, R0, RZ, 0x2 ;  /* 0x0000000009097211 */ /* 0x000fe200078f10ff */
[----:B------:R-:W-:Y:S02]  /*0450*/  ULDC UR4, c[0x0][0x154] ;  /* 0x0000550000047ab9 */ /* 0x000fe40000000800 */
[----:B------:R-:W-:Y:S01]  /*0460*/  VOTEU.ALL UP0, P0 ;  /* 0x00000000003f7886 */ /* 0x000fe20000000000 */
[----:B------:R-:W-:Y:S01]  /*0470*/  LOP3.LUT R9, R9, 0xfffffffc, RZ, 0xc0, !PT ;  /* 0xfffffffc09097812 */ /* 0x000fe200078ec0ff */
[----:B------:R-:W0:Y:S01]  /*0480*/  F2I.U32.TRUNC.NTZ R10, R10 ;  /* 0x0000000a000a7305 */ /* 0x000e22000020f000 */
[----:B------:R-:W-:Y:S02]  /*0490*/  VOTEU.ALL UP1, P0 ;  /* 0x00000000003f7886 */ /* 0x000fe40000020000 */
[----:B------:R-:W5:Y:S01]  /*04a0*/  @!UP0 S2UR UR7, SR_CgaCtaId ;  /* 0x00000000000789c3 */ /* 0x000f620000008800 */
[----:B------:R-:W-:Y:S01]  /*04b0*/  IMAD.IADD R9, R0, 0x1, -R9 ;  /* 0x0000000100097824 */ /* 0x000fe200078e0a09 */
[----:B------:R-:W-:Y:S01]  /*04c0*/  SHF.R.S32.HI R0, RZ, 0x1f, R3 ;  /* 0x0000001fff007819 */ /* 0x000fe20000011403 */
[----:B------:R-:W-:Y:S01]  /*04d0*/  @!UP0 UMOV UR6, 0x400 ;  /* 0x0000040000068882 */ /* 0x000fe20000000000 */
[----:B---3--:R-:W-:Y:S01]  /*04e0*/  ISETP.EQ.U32.AND P2, PT, R13, 0x1, PT ;  /* 0x000000010d00780c */ /* 0x008fe20003f42070 */
[----:B------:R-:W-:Y:S01]  /*04f0*/  IMAD R19, R6, 0x4, R9 ;  /* 0x0000000406137824 */ /* 0x000fe200078e0209 */
[----:B--2---:R-:W-:-:S02]  /*0500*/  I2FP.F32.U32 R12, R4 ;  /* 0x00000004000c7245 */ /* 0x004fc40000201000 */
[----:B------:R-:W2:Y:S01]  /*0510*/  LDC R9, c[0x0][0x148] ;  /* 0x00005200ff097b82 */ /* 0x000ea20000000800 */
[----:B------:R-:W-:Y:S02]  /*0520*/  LEA.HI R0, R0, R3, RZ, 0x2 ;  /* 0x0000000300007211 */ /* 0x000fe400078f10ff */
[----:B------:R-:W-:Y:S01]  /*0530*/  LEA.HI R6, R19, R19, RZ, 0x1 ;  /* 0x0000001313067211 */ /* 0x000fe200078f08ff */
[----:B0-----:R-:W-:Y:S02]  /*0540*/  IMAD.MOV R14, RZ, RZ, -R10 ;  /* 0x000000ffff0e7224 */ /* 0x001fe400078e0a0a */
[----:B------:R-:W-:Y:S01]  /*0550*/  FMUL R12, R12, UR4 ;  /* 0x000000040c0c7c20 */ /* 0x000fe20008400000 */
[----:B------:R-:W-:Y:S01]  /*0560*/  LOP3.LUT R0, R0, 0xfffffffc, RZ, 0xc0, !PT ;  /* 0xfffffffc00007812 */ /* 0x000fe200078ec0ff */
[----:B------:R-:W-:Y:S01]  /*0570*/  UMOV UR4, 0x20 ;  /* 0x0000002000047882 */ /* 0x000fe20000000000 */
[----:B------:R-:W-:Y:S01]  /*0580*/  LOP3.LUT R10, R6, 0xfffffffe, RZ, 0xc0, !PT ;  /* 0xfffffffe060a7812 */ /* 0x000fe200078ec0ff */
[----:B-1----:R-:W-:Y:S01]  /*0590*/  IMAD R6, R11, R14, UR8 ;  /* 0x000000080b067e24 */ /* 0x002fe2000f8e020e */
[----:B------:R-:W-:-:S04]  /*05a0*/  @!UP0 UIADD3 UR4, -UR4, 0x100000, URZ ;  /* 0x0010000004048890 */ /* 0x000fc8000fffe13f */
[----:B------:R-:W-:Y:S02]  /*05b0*/  @!UP0 USHF.L.U32 UR5, UR4, 0xb, URZ ;  /* 0x0000000b04058899 */ /* 0x000fe4000800063f */
[----:B------:R-:W-:Y:S01]  /*05c0*/  @!UP0 USHF.L.U32 UR4, UR4, 0x1, URZ ;  /* 0x0000000104048899 */ /* 0x000fe2000800063f */
[----:B------:R-:W0:Y:S01]  /*05d0*/  F2I.U32.TRUNC.NTZ R12, R12 ;  /* 0x0000000c000c7305 */ /* 0x000e22000020f000 */
[----:B------:R-:W-:Y:S02]  /*05e0*/  IMAD.IADD R3, R3, 0x1, -R0 ;  /* 0x0000000103037824 */ /* 0x000fe400078e0a00 */
[C---:B------:R-:W-:Y:S02]  /*05f0*/  IMAD.IADD R11, R19.reuse, 0x1, -R10 ;  /* 0x00000001130b7824 */ /* 0x040fe400078e0a0a */
[----:B------:R-:W-:Y:S01]  /*0600*/  IMAD.SHL.U32 R10, R19, 0x4, RZ ;  /* 0x00000004130a7824 */ /* 0x000fe200078e00ff */
[----:B-----5:R-:W-:Y:S01]  /*0610*/  @!UP0 ULEA UR6, UR7, UR6, 0x18 ;  /* 0x0000000607068291 */ /* 0x020fe2000f8ec03f */
[----:B------:R-:W-:Y:S01]  /*0620*/  ISETP.NE.AND P1, PT, R3, 0x3, PT ;  /* 0x000000030300780c */ /* 0x000fe20003f25270 */
[----:B------:R-:W-:Y:S01]  /*0630*/  VOTEU.ALL UP0, P0 ;  /* 0x00000000003f7886 */ /* 0x000fe20000000000 */
[----:B------:R-:W-:-:S02]  /*0640*/  ISETP.NE.AND P4, PT, R11, R6, PT ;  /* 0x000000060b00720c */ /* 0x000fc40003f85270 */
[----:B------:R-:W-:Y:S02]  /*0650*/  LOP3.LUT R19, R19, 0xc, R10, 0x78, !PT ;  /* 0x0000000c13137812 */ /* 0x000fe400078e780a */
[----:B------:R-:W-:Y:S01]  /*0660*/  LOP3.LUT P0, RZ, R8, 0x7, RZ, 0xc0, !PT ;  /* 0x0000000708ff7812 */ /* 0x000fe2000780c0ff */
[C---:B------:R-:W-:Y:S01]  /*0670*/  VIADD R8, R2.reuse, 0xffffffff ;  /* 0xffffffff02087836 */ /* 0x040fe20000000000 */
[----:B------:R-:W-:Y:S01]  /*0680*/  ISETP.EQ.OR P1, PT, R3, RZ, !P1 ;  /* 0x000000ff0300720c */ /* 0x000fe20004f22670 */
[----:B0-----:R-:W-:Y:S01]  /*0690*/  IMAD.MOV R23, RZ, RZ, -R12 ;  /* 0x000000ffff177224 */ /* 0x001fe200078e0a0c */
[----:B------:R-:W-:Y:S01]  /*06a0*/  ISETP.LT.U32.AND P0, PT, R19, 0x2, !P0 ;  /* 0x000000021300780c */ /* 0x000fe20004701070 */
[----:B------:R-:W0:Y:S02]  /*06b0*/  FENCE.VIEW.ASYNC.S ;  /* 0x00000000000073c6 */ /* 0x000e240000000000 */
[----:B0-----:R0:W1:Y:S01]  /*06c0*/  @!UP0 SYNCS.EXCH.64 URZ, [UR6+0x40], UR4 ;  /* 0x00004004063f85b2 */ /* 0x0010620008000100 */
[----:B------:R-:W-:Y:S01]  /*06d0*/  ISETP.EQ.AND P1, PT, R2, RZ, P1 ;  /* 0x000000ff0200720c */ /* 0x000fe20000f22270 */
[----:B--2---:R-:W-:Y:S01]  /*06e0*/  IMAD R11, R9, R23, R4 ;  /* 0x00000017090b7224 */ /* 0x004fe200078e0204 */
[----:B------:R-:W-:-:S02]  /*06f0*/  ISETP.GE.U32.AND P6, PT, R8, 0x2, PT ;  /* 0x000000020800780c */ /* 0x000fc40003fc6070 */
[----:B------:R-:W-:Y:S02]  /*0700*/  @P4 LEA.HI R0, R19, R19, RZ, 0x1 ;  /* 0x0000001313004211 */ /* 0x000fe400078f08ff */
[----:B------:R-:W-:Y:S02]  /*0710*/  SEL R18, RZ, 0x1, !P1 ;  /* 0x00000001ff127807 */ /* 0x000fe40004800000 */
[----:B------:R-:W-:Y:S02]  /*0720*/  @P4 SHF.R.S32.HI R0, RZ, 0x1, R0 ;  /* 0x00000001ff004819 */ /* 0x000fe40000011400 */
[----:B------:R-:W-:Y:S02]  /*0730*/  SEL R18, R18, 0x2, P6 ;  /* 0x0000000212127807 */ /* 0x000fe40003000000 */
[----:B------:R-:W-:Y:S02]  /*0740*/  @P4 ISETP.NE.AND P5, PT, R0, R11, PT ;  /* 0x0000000b0000420c */ /* 0x000fe40003fa5270 */
[----:B------:R-:W-:Y:S01]  /*0750*/  SEL R11, RZ, 0x1, !P0 ;  /* 0x00000001ff0b7807 */ /* 0x000fe20004000000 */
[----:B------:R0:W2:Y:S01]  /*0760*/  @!UP1 SYNCS.EXCH.64 URZ, [UR6+0x48], UR4 ;  /* 0x00004804063f95b2 */ /* 0x0000a20008000100 */
[----:B------:R-:W-:Y:S01]  /*0770*/  @P4 SEL R22, RZ, 0x1, P5 ;  /* 0x00000001ff164807 */ /* 0x000fe20002800000 */
[----:B------:R-:W-:Y:S01]  /*0780*/  NOP ;  /* 0x0000000000007918 */ /* 0x000fe20000000000 */
[----:B------:R-:W-:-:S02]  /*0790*/  LOP3.LUT R0, R63, 0x7f, RZ, 0xc0, !PT ;  /* 0x0000007f3f007812 */ /* 0x000fc400078ec0ff */
[----:B------:R-:W-:Y:S01]  /*07a0*/  LOP3.LUT R22, R22, R11, RZ, 0xc0, !PT ;  /* 0x0000000b16167212 */ /* 0x000fe200078ec0ff */
[----:B01----:R-:W-:Y:S06]  /*07b0*/  @!P2 BRA `(.L_x_3) ;  /* 0x000000000008a947 */ /* 0x003fec0003800000 */
[----:B--2-4-:R-:W-:Y:S01]  /*07c0*/  UCGABAR_ARV ;  /* 0x00000000000079c7 */ /* 0x014fe20008000000 */
[----:B------:R-:W-:Y:S05]  /*07d0*/  BRA `(.L_x_4) ;  /* 0x0000000000047947 */ /* 0x000fea0003800000 */
.L_x_3:
[----:B--2-4-:R-:W-:Y:S01]  /*07e0*/  NOP ;  /* 0x0000000000007918 */ /* 0x014fe20000000000 */
.L_x_4:
[----:B------:R-:W0:Y:S01]  /*07f0*/  LDC R2, c[0x0][0x65c] ;  /* 0x00019700ff027b82 */ /* 0x000e220000000800 */
[----:B------:R-:W-:Y:S02]  /*0800*/  IMAD.U32 R10, RZ, RZ, UR8 ;  /* 0x00000008ff0a7e24 */ /* 0x000fe4000f8e00ff */
[----:B------:R-:W-:Y:S01]  /*0810*/  IMAD.MOV.U32 R11, RZ, RZ, RZ ;  /* 0x000000ffff0b7224 */ /* 0x000fe200078e00ff */
[----:B0-----:R-:W-:-:S04]  /*0820*/  ISETP.NE.AND P1, PT, R2, 0x1, PT ;  /* 0x000000010200780c */ /* 0x001fc80003f25270 */
[----:B------:R-:W-:-:S09]  /*0830*/  P2R R5, PR, RZ, 0x2 ;  /* 0x00000002ff057803 */ /* 0x000fd20000000000 */
[----:B------:R-:W0:Y:S01]  /*0840*/  @P1 LDC R17, c[0x0][0x10] ;  /* 0x00000400ff111b82 */ /* 0x000e220000000800 */
[----:B------:R-:W-:Y:S02]  /*0850*/  @P1 IMAD.MOV.U32 R5, RZ, RZ, RZ ;  /* 0x000000ffff051224 */ /* 0x000fe400078e00ff */
[----:B------:R-:W-:-:S05]  /*0860*/  @P1 IMAD.MOV.U32 R15, RZ, RZ, RZ ;  /* 0x000000ffff0f1224 */ /* 0x000fca00078e00ff */
[----:B------:R-:W1:Y:S01]  /*0870*/  @!P1 LDC R13, c[0x0][0xc] ;  /* 0x00000300ff0d9b82 */ /* 0x000e620000000800 */
[----:B------:R-:W-:Y:S01]  /*0880*/  ULDC UR4, c[0x0][0xc] ;  /* 0x0000030000047ab9 */ /* 0x000fe20000000800 */
[----:B------:R-:W-:Y:S01]  /*0890*/  ULDC UR5, c[0x0][0x10] ;  /* 0x0000040000057ab9 */ /* 0x000fe20000000800 */
[----:B------:R-:W-:Y:S01]  /*08a0*/  ULDC UR6, c[0x0][0x14] ;  /* 0x0000050000067ab9 */ /* 0x000fe20000000800 */
[----:B------:R-:W-:-:S04]  /*08b0*/  UIMAD.WIDE.U32 UR4, UR4, UR5, URZ ;  /* 0x00000005040472a5 */ /* 0x000fc8000f8e003f */
[----:B------:R-:W-:Y:S02]  /*08c0*/  UIMAD.WIDE.U32 UR38, UR4, UR6, URZ ;  /* 0x00000006042672a5 */ /* 0x000fe4000f8e003f */
[----:B------:R-:W-:-:S04]  /*08d0*/  UIMAD UR41, UR5, UR6, URZ ;  /* 0x00000006052972a4 */ /* 0x000fc8000f8e023f */
[----:B------:R-:W-:Y:S01]  /*08e0*/  UIADD3 UR41, UR39, UR41, URZ ;  /* 0x0000002927297290 */ /* 0x000fe2000fffe03f */
[----:B0-----:R-:W-:-:S04]  /*08f0*/  @P1 IMAD.WIDE.U32 R16, R17, UR8, R4 ;  /* 0x0000000811101c25 */ /* 0x001fc8000f8e0004 */
[----:B------:R-:W-:Y:S02]  /*0900*/  @P1 IMAD.IADD R17, R17, 0x1, R15 ;  /* 0x0000000111111824 */ /* 0x000fe400078e020f */
[----:B-1----:R-:W-:-:S04]  /*0910*/  @!P1 IMAD.WIDE.U32 R10, R4, R13, R10 ;  /* 0x0000000d040a9225 */ /* 0x002fc800078e000a */
[----:B------:R-:W-:Y:S02]  /*0920*/  @!P1 IMAD.MOV.U32 R16, RZ, RZ, R10 ;  /* 0x000000ffff109224 */ /* 0x000fe400078e000a */
[----:B------:R-:W-:Y:S01]  /*0930*/  @!P1 IMAD.MOV.U32 R17, RZ, RZ, R11 ;  /* 0x000000ffff119224 */ /* 0x000fe200078e000b */
[----:B------:R-:W-:Y:S06]  /*0940*/  @!P2 BRA `(.L_x_5) ;  /* 0x00000000000ca947 */ /* 0x000fec0003800000 */
[----:B------:R-:W-:Y:S01]  /*0950*/  UCGABAR_WAIT ;  /* 0x0000000000007dc7 */ /* 0x000fe20008000000 */
[----:B------:R-:W-:Y:S01]  /*0960*/  CCTL.IVALL ;  /* 0x00000000ff00798f */ /* 0x000fe20002000000 */
[----:B------:R-:W-:Y:S05]  /*0970*/  BRA `(.L_x_6) ;  /* 0x0000000000047947 */ /* 0x000fea0003800000 */
.L_x_5:
[----:B------:R-:W-:Y:S06]  /*0980*/  BAR.SYNC.DEFER_BLOCKING 0x0 ;  /* 0x0000000000007b1d */ /* 0x000fec0000010000 */
.L_x_6:
[----:B------:R-:W-:Y:S05]  /*0990*/  @!P3 BRA `(.L_x_7) ;  /* 0x000000440008b947 */ /* 0x000fea0003800000 */
[----:B------:R-:W-:-:S13]  /*09a0*/  ISETP.GT.U32.AND P0, PT, R8, 0x1, PT ;  /* 0x000000010800780c */ /* 0x000fda0003f04070 */
[----:B------:R-:W-:Y:S05]  /*09b0*/  @P0 EXIT ;  /* 0x000000000000094d */ /* 0x000fea0003800000 */
[----:B------:R-:W-:Y:S01]  /*09c0*/  ULDC.64 UR4, c[0x0][0x650] ;  /* 0x0001940000047ab9 */ /* 0x000fe20000000a00 */
[----:B------:R-:W-:Y:S01]  /*09d0*/  PRMT R3, RZ, 0x7610, R3 ;  /* 0x00007610ff037816 */ /* 0x000fe20000000003 */
[----:B------:R-:W-:Y:S01]  /*09e0*/  IMAD.MOV.U32 R71, RZ, RZ, -0x1 ;  /* 0xffffffffff477424 */ /* 0x000fe200078e00ff */
[----:B------:R-:W-:Y:S01]  /*09f0*/  ISETP.GE.U32.AND P0, PT, R16, UR4, PT ;  /* 0x0000000410007c0c */ /* 0x000fe2000bf06070 */
[----:B------:R-:W-:Y:S02]  /*0a00*/  IMAD.MOV.U32 R70, RZ, RZ, -0x1 ;  /* 0xffffffffff467424 */ /* 0x000fe400078e00ff */
[----:B------:R-:W-:Y:S01]  /*0a10*/  IMAD.MOV.U32 R69, RZ, RZ, -0x1 ;  /* 0xffffffffff457424 */ /* 0x000fe200078e00ff */
[----:B------:R-:W-:-:S13]  /*0a20*/  ISETP.GE.U32.AND.EX P0, PT, R17, UR5, PT, P0 ;  /* 0x0000000511007c0c */ /* 0x000fda000bf06100 */
[----:B------:R-:W-:Y:S05]  /*0a30*/  @P0 BRA `(.L_x_8) ;  /* 0x0000000400280947 */ /* 0x000fea0003800000 */
[----:B------:R-:W0:Y:S01]  /*0a40*/  LDC.64 R24, c[0x0][0x628] ;  /* 0x00018a00ff187b82 */ /* 0x000e220000000a00 */
[----:B------:R-:W-:Y:S02]  /*0a50*/  IMAD.MOV.U32 R10, RZ, RZ, R16 ;  /* 0x000000ffff0a7224 */ /* 0x000fe400078e0010 */
[----:B------:R-:W-:-:S05]  /*0a60*/  IMAD.MOV.U32 R11, RZ, RZ, R17 ;  /* 0x000000ffff0b7224 */ /* 0x000fca00078e0011 */
[----:B------:R-:W1:Y:S08]  /*0a70*/  LDC R8, c[0x0][0x630] ;  /* 0x00018c00ff087b82 */ /* 0x000e700000000800 */
[----:B------:R-:W2:Y:S01]  /*0a80*/  LDC.64 R26, c[0x0][0x620] ;  /* 0x00018800ff1a7b82 */ /* 0x000ea20000000a00 */
[----:B0-----:R-:W-:-:S04]  /*0a90*/  ISETP.NE.U32.AND P0, PT, R24, RZ, PT ;  /* 0x000000ff1800720c */ /* 0x001fc80003f05070 */
[----:B------:R-:W-:-:S13]  /*0aa0*/  ISETP.NE.AND.EX P0, PT, R25, RZ, PT, P0 ;  /* 0x000000ff1900720c */ /* 0x000fda0003f05300 */
[----:B-12---:R-:W-:Y:S05]  /*0ab0*/  @!P0 BRA `(.L_x_9) ;  /* 0x0000000000288947 */ /* 0x006fea0003800000 */
[----:B------:R-:W0:Y:S02]  /*0ac0*/  LDC R3, c[0x0][0x634] ;  /* 0x00018d00ff037b82 */ /* 0x000e240000000800 */
[----:B0-----:R-:W-:-:S05]  /*0ad0*/  IADD3 R3, P0, R16, R3, RZ ;  /* 0x0000000310037210 */ /* 0x001fca0007f1e0ff */
[----:B------:R-:W-:-:S04]  /*0ae0*/  IMAD.X R21, RZ, RZ, R17, P0 ;  /* 0x000000ffff157224 */ /* 0x000fc800000e0611 */
[----:B------:R-:W-:-:S04]  /*0af0*/  IMAD.WIDE.U32 R10, R21, R24, RZ ;  /* 0x00000018150a7225 */ /* 0x000fc800078e00ff */
[----:B------:R-:W-:-:S04]  /*0b00*/  IMAD.WIDE.U32 R12, P0, R3, R25, R10 ;  /* 0x00000019030c7225 */ /* 0x000fc8000780000a */
[----:B------:R-:W-:-:S04]  /*0b10*/  IMAD.WIDE.U32 R10, R3, R24, RZ ;  /* 0x00000018030a7225 */ /* 0x000fc800078e00ff */
[----:B------:R-:W-:Y:S01]  /*0b20*/  IMAD.X R15, RZ, RZ, RZ, P0 ;  /* 0x000000ffff0f7224 */ /* 0x000fe200000e06ff */
[----:B------:R-:W-:Y:S01]  /*0b30*/  IADD3 RZ, P0, R11, R12, RZ ;  /* 0x0000000c0bff7210 */ /* 0x000fe20007f1e0ff */
[----:B------:R-:W-:-:S04]  /*0b40*/  IMAD.MOV.U32 R14, RZ, RZ, R13 ;  /* 0x000000ffff0e7224 */ /* 0x000fc800078e000d */
[----:B------:R-:W-:-:S08]  /*0b50*/  IMAD.WIDE.U32.X R10, R21, R25, R14, P0 ;  /* 0x00000019150a7225 */ /* 0x000fd000000e040e */
.L_x_9:
[----:B------:R-:W0:Y:S01]  /*0b60*/  LDC.64 R30, c[0x0][0x640] ;  /* 0x00019000ff1e7b82 */ /* 0x000e220000000a00 */
[-CC-:B------:R-:W-:Y:S01]  /*0b70*/  SHF.R.U64 R69, R10, R8.reuse, R11.reuse ;  /* 0x000000080a457219 */ /* 0x180fe2000000120b */
[----:B------:R-:W-:Y:S01]  /*0b80*/  IMAD R29, R9, R23, R4 ;  /* 0x00000017091d7224 */ /* 0x000fe200078e0204 */
[----:B------:R-:W-:Y:S01]  /*0b90*/  SHF.R.U32.HI R3, RZ, R8, R11 ;  /* 0x00000008ff037219 */ /* 0x000fe2000001160b */
[----:B------:R-:W-:Y:S01]  /*0ba0*/  IMAD.MOV.U32 R23, RZ, RZ, 0x1 ;  /* 0x00000001ff177424 */ /* 0x000fe200078e00ff */
[----:B------:R-:W-:-:S03]  /*0bb0*/  IADD3 R5, P0, RZ, -R69, RZ ;  /* 0x80000045ff057210 */ /* 0x000fc60007f1e0ff */
[----:B------:R-:W1:Y:S02]  /*0bc0*/  LDC R12, c[0x0][0x618] ;  /* 0x00018600ff0c7b82 */ /* 0x000e640000000800 */
[----:B------:R-:W-:Y:S02]  /*0bd0*/  IMAD.X R3, RZ, RZ, ~R3, P0 ;  /* 0x000000ffff037224 */ /* 0x000fe400000e0e03 */
[----:B------:R-:W-:-:S04]  /*0be0*/  IMAD.WIDE.U32 R10, R5, R26, R16 ;  /* 0x0000001a050a7225 */ /* 0x000fc800078e0010 */
[----:B------:R-:W2:Y:S01]  /*0bf0*/  LDC R20, c[0x0][0x608] ;  /* 0x00018200ff147b82 */ /* 0x000ea20000000800 */
[----:B------:R-:W-:Y:S02]  /*0c00*/  IMAD R8, R3, R26, RZ ;  /* 0x0000001a03087224 */ /* 0x000fe400078e02ff */
[----:B------:R-:W-:Y:S02]  /*0c10*/  IMAD.MOV.U32 R3, RZ, RZ, -0x1 ;  /* 0xffffffffff037424 */ /* 0x000fe400078e00ff */
[----:B------:R-:W-:-:S03]  /*0c20*/  IMAD R5, R5, R27, R8 ;  /* 0x0000001b05057224 */ /* 0x000fc600078e0208 */
[----:B------:R-:W3:Y:S01]  /*0c30*/  LDC R28, c[0x0][0x658] ;  /* 0x00019600ff1c7b82 */ /* 0x000ee20000000800 */
[----:B------:R-:W-:Y:S01]  /*0c40*/  IMAD.IADD R5, R11, 0x1, R5 ;  /* 0x000000010b057824 */ /* 0x000fe200078e0205 */
[----:B0-----:R-:W-:-:S04]  /*0c50*/  ISETP.NE.U32.AND P0, PT, R30, RZ, PT ;  /* 0x000000ff1e00720c */ /* 0x001fc80003f05070 */
[----:B------:R-:W-:Y:S02]  /*0c60*/  ISETP.NE.AND.EX P0, PT, R31, RZ, PT, P0 ;  /* 0x000000ff1f00720c */ /* 0x000fe40003f05300 */
[----:B------:R-:W0:Y:S01]  /*0c70*/  LDC R24, c[0x0][0x600] ;  /* 0x00018000ff187b82 */ /* 0x000e220000000800 */
[-CC-:B-1----:R-:W-:Y:S02]  /*0c80*/  SHF.R.U64 R14, R10, R12.reuse, R5.reuse ;  /* 0x0000000c0a0e7219 */ /* 0x182fe40000001205 */
[----:B------:R-:W-:-:S05]  /*0c90*/  SHF.R.U32.HI R5, RZ, R12, R5 ;  /* 0x0000000cff057219 */ /* 0x000fca0000011605 */
[----:B------:R-:W1:Y:S01]  /*0ca0*/  LDC R15, c[0x0][0x648] ;  /* 0x00019200ff0f7b82 */ /* 0x000e620000000800 */
[-CC-:B--2---:R-:W-:Y:S02]  /*0cb0*/  SHF.R.U64 R27, R14, R20.reuse, R5.reuse ;  /* 0x000000140e1b7219 */ /* 0x184fe40000001205 */
[----:B------:R-:W-:-:S05]  /*0cc0*/  SHF.R.U32.HI R5, RZ, R20, R5 ;  /* 0x00000014ff057219 */ /* 0x000fca0000011605 */
[----:B------:R-:W2:Y:S01]  /*0cd0*/  LDC R21, c[0x0][0x638] ;  /* 0x00018e00ff157b82 */ /* 0x000ea20000000800 */
[-CC-:B---3--:R-:W-:Y:S02]  /*0ce0*/  SHF.R.U64 R20, R27, R28.reuse, R5.reuse ;  /* 0x0000001c1b147219 */ /* 0x188fe40000001205 */
[-C--:B------:R-:W-:Y:S02]  /*0cf0*/  SHF.L.U32 R3, R3, R28.reuse, RZ ;  /* 0x0000001c03037219 */ /* 0x080fe400000006ff */
[----:B------:R-:W-:Y:S01]  /*0d00*/  SHF.R.U32.HI R5, RZ, R28, R5 ;  /* 0x0000001cff057219 */ /* 0x000fe20000011605 */
[----:B------:R-:W-:Y:S01]  /*0d10*/  IMAD.MOV.U32 R4, RZ, RZ, R20 ;  /* 0x000000ffff047224 */ /* 0x000fe200078e0014 */
[----:B------:R-:W-:Y:S01]  /*0d20*/  LOP3.LUT R12, RZ, R3, RZ, 0x33, !PT ;  /* 0x00000003ff0c7212 */ /* 0x000fe200078e33ff */
[----:B------:R-:W3:Y:S01]  /*0d30*/  LDC R25, c[0x0][0x610] ;  /* 0x00018400ff197b82 */ /* 0x000ee20000000800 */
[----:B------:R-:W-:Y:S05]  /*0d40*/  @!P0 BRA `(.L_x_10) ;  /* 0x0000000000288947 */ /* 0x000fea0003800000 */
[----:B------:R-:W4:Y:S02]  /*0d50*/  LDC R3, c[0x0][0x64c] ;  /* 0x00019300ff037b82 */ /* 0x000f240000000800 */
[----:B----4-:R-:W-:-:S05]  /*0d60*/  IADD3 R3, P0, R20, R3, RZ ;  /* 0x0000000314037210 */ /* 0x010fca0007f1e0ff */
        /* <DEDUP_REMOVED lines=8> */
.L_x_10:
[----:B-1----:R-:W-:Y:S01]  /*0df0*/  SHF.R.U64 R4, R4, R15, R5 ;  /* 0x0000000f04047219 */ /* 0x002fe20000001205 */
[----:B0-----:R-:W-:Y:S01]  /*0e00*/  VIADD R5, R24, 0xffffffff ;  /* 0xffffffff18057836 */ /* 0x001fe20000000000 */
[----:B------:R-:W-:Y:S02]  /*0e10*/  SHF.L.U32 R3, R23, R28, RZ ;  /* 0x0000001c17037219 */ /* 0x000fe400000006ff */
[----:B------:R-:W-:Y:S01]  /*0e20*/  LOP3.LUT R12, R27, R12, RZ, 0xc0, !PT ;  /* 0x0000000c1b0c7212 */ /* 0x000fe200078ec0ff */
[----:B------:R-:W-:Y:S01]  /*0e30*/  IMAD.MOV R8, RZ, RZ, -R4 ;  /* 0x000000ffff087224 */ /* 0x000fe200078e0a04 */
[----:B------:R-:W-:Y:S02]  /*0e40*/  SEL R6, R6, R29, !P1 ;  /* 0x0000001d06067207 */ /* 0x000fe40004800000 */
[----:B------:R-:W-:Y:S01]  /*0e50*/  LOP3.LUT R5, R14, R5, RZ, 0xc0, !PT ;  /* 0x000000050e057212 */ /* 0x000fe200078ec0ff */
[----:B------:R-:W-:Y:S02]  /*0e60*/  IMAD R9, R3, R4, R12 ;  /* 0x0000000403097224 */ /* 0x000fe400078e020c */
[----:B--2---:R-:W-:-:S02]  /*0e70*/  IMAD R3, R8, R21, R20 ;  /* 0x0000001508037224 */ /* 0x004fc400078e0214 */
[----:B---3--:R-:W-:Y:S02]  /*0e80*/  IMAD R6, R9, R25, R6 ;  /* 0x0000001909067224 */ /* 0x008fe400078e0206 */
[----:B------:R-:W-:Y:S02]  /*0e90*/  IMAD R71, R3, R24, R5 ;  /* 0x0000001803477224 */ /* 0x000fe400078e0205 */
[----:B------:R-:W-:-:S03]  /*0ea0*/  IMAD.MOV.U32 R4, RZ, RZ, 0x1 ;  /* 0x00000001ff047424 */ /* 0x000fc600078e00ff */
[----:B------:R-:W-:Y:S02]  /*0eb0*/  SEL R70, R71, R6, !P1 ;  /* 0x0000000647467207 */ /* 0x000fe40004800000 */
[----:B------:R-:W-:Y:S02]  /*0ec0*/  PRMT R3, R4, 0x7610, R3 ;  /* 0x0000761004037816 */ /* 0x000fe40000000003 */
[----:B------:R-:W-:-:S07]  /*0ed0*/  SEL R71, R6, R71, !P1 ;  /* 0x0000004706477207 */ /* 0x000fce0004800000 */
.L_x_8:
[----:B------:R-:W-:-:S08]  /*0ee0*/  NOP ;  /* 0x0000000000007918 */ /* 0x000fd00000000000 */
[----:B------:R-:W0:Y:S02]  /*0ef0*/  USETMAXREG.TRY_ALLOC.CTAPOOL UP0, 0xe8 ;  /* 0x000000e8000079c8 */ /* 0x000e240008000600 */
[----:B0-----:R-:W-:-:S13]  /*0f00*/  PLOP3.LUT P0, PT, PT, PT, UP0, 0x80, 0x0 ;  /* 0x000000000000781c */ /* 0x001fda0003f0f008 */
[----:B------:R-:W-:Y:S05]  /*0f10*/  @!P0 BRA `(.L_x_8) ;  /* 0xfffffffc00f08947 */ /* 0x000fea000383ffff */
[----:B------:R-:W-:Y:S01]  /*0f20*/  ULDC.64 UR4, c[0x0][0x598] ;  /* 0x0001660000047ab9 */ /* 0x000fe20000000a00 */
[----:B------:R-:W-:Y:S01]  /*0f30*/  ULDC.64 UR36, c[0x0][0x208] ;  /* 0x0000820000247ab9 */ /* 0x000fe20000000a00 */
[----:B------:R-:W-:-:S04]  /*0f40*/  ISETP.NE.U32.AND P0, PT, RZ, UR4, PT ;  /* 0x00000004ff007c0c */ /* 0x000fc8000bf05070 */
[----:B------:R-:W-:-:S13]  /*0f50*/  ISETP.NE.AND.EX P0, PT, RZ, UR5, PT, P0 ;  /* 0x00000005ff007c0c */ /* 0x000fda000bf05300 */
[----:B------:R-:W-:Y:S05]  /*0f60*/  @!P0 BRA `(.L_x_11) ;  /* 0x00000000001c8947 */ /* 0x000fea0003800000 */
[----:B------:R-:W0:Y:S02]  /*0f70*/  LDC.64 R4, c[0x0][0x598] ;  /* 0x00016600ff047b82 */ /* 0x000e240000000a00 */
[----:B0-----:R-:W2:Y:S02]  /*0f80*/  LDG.E.64 R4, desc[UR36][R4.64] ;  /* 0x0000002404047981 */ /* 0x001ea4000c1e1b00 */
[----:B--2---:R-:W-:-:S04]  /*0f90*/  ISETP.NE.U32.AND P0, PT, R4, RZ, PT ;  /* 0x000000ff0400720c */ /* 0x004fc80003f05070 */
[----:B------:R-:W-:-:S13]  /*0fa0*/  ISETP.NE.AND.EX P0, PT, R5, RZ, PT, P0 ;  /* 0x000000ff0500720c */ /* 0x000fda0003f05300 */
[----:B------:R-:W-:Y:S05]  /*0fb0*/  @!P0 BRA `(.L_x_11) ;  /* 0x0000000000088947 */ /* 0x000fea0003800000 */
[----:B------:R0:W5:Y:S01]  /*0fc0*/  LD.E R23, desc[UR36][R4.64] ;  /* 0x0000002404177980 */ /* 0x000162000c101900 */
[----:B------:R-:W-:Y:S05]  /*0fd0*/  BRA `(.L_x_12) ;  /* 0x0000000000247947 */ /* 0x000fea0003800000 */
.L_x_11:
[----:B------:R-:W-:Y:S02]  /*0fe0*/  ULDC.64 UR4, c[0x0][0x588] ;  /* 0x0001620000047ab9 */ /* 0x000fe40000000a00 */
[----:B------:R-:W-:-:S04]  /*0ff0*/  ISETP.NE.U32.AND P0, PT, RZ, UR4, PT ;  /* 0x00000004ff007c0c */ /* 0x000fc8000bf05070 */
[----:B------:R-:W-:-:S13]  /*1000*/  ISETP.NE.AND.EX P0, PT, RZ, UR5, PT, P0 ;  /* 0x00000005ff007c0c */ /* 0x000fda000bf05300 */
[----:B------:R-:W-:Y:S05]  /*1010*/  @!P0 BRA `(.L_x_13) ;  /* 0x00000000000c8947 */ /* 0x000fea0003800000 */
[----:B------:R-:W0:Y:S02]  /*1020*/  LDC.64 R4, c[0x0][0x588] ;  /* 0x00016200ff047b82 */ /* 0x000e240000000a00 */
[----:B0-----:R1:W5:Y:S01]  /*1030*/  LDG.E R23, desc[UR36][R4.64] ;  /* 0x0000002404177981 */ /* 0x001362000c1e1900 */
[----:B------:R-:W-:Y:S05]  /*1040*/  BRA `(.L_x_12) ;  /* 0x0000000000087947 */ /* 0x000fea0003800000 */
.L_x_13:
[----:B------:R-:W-:Y:S02]  /*1050*/  ULDC UR4, c[0x0][0x580] ;  /* 0x0001600000047ab9 */ /* 0x000fe40000000800 */
[----:B------:R-:W-:-:S07]  /*1060*/  IMAD.U32 R23, RZ, RZ, UR4 ;  /* 0x00000004ff177e24 */ /* 0x000fce000f8e00ff */
.L_x_12:
[----:B------:R-:W-:Y:S02]  /*1070*/  ULDC.64 UR4, c[0x0][0x5a0] ;  /* 0x0001680000047ab9 */ /* 0x000fe40000000a00 */
[----:B------:R-:W-:-:S04]  /*1080*/  ISETP.NE.U32.AND P0, PT, RZ, UR4, PT ;  /* 0x00000004ff007c0c */ /* 0x000fc8000bf05070 */
[----:B------:R-:W-:-:S13]  /*1090*/  ISETP.NE.AND.EX P0, PT, RZ, UR5, PT, P0 ;  /* 0x00000005ff007c0c */ /* 0x000fda000bf05300 */
[----:B------:R-:W-:Y:S05]  /*10a0*/  @!P0 BRA `(.L_x_14) ;  /* 0x00000000001c8947 */ /* 0x000fea0003800000 */
[----:B01----:R-:W0:Y:S02]  /*10b0*/  LDC.64 R4, c[0x0][0x5a0] ;  /* 0x00016800ff047b82 */ /* 0x003e240000000a00 */
[----:B0-----:R-:W2:Y:S02]  /*10c0*/  LDG.E.64 R4, desc[UR36][R4.64] ;  /* 0x0000002404047981 */ /* 0x001ea4000c1e1b00 */
[----:B--2---:R-:W-:-:S04]  /*10d0*/  ISETP.NE.U32.AND P0, PT, R4, RZ, PT ;  /* 0x000000ff0400720c */ /* 0x004fc80003f05070 */
[----:B------:R-:W-:-:S13]  /*10e0*/  ISETP.NE.AND.EX P0, PT, R5, RZ, PT, P0 ;  /* 0x000000ff0500720c */ /* 0x000fda0003f05300 */
[----:B------:R-:W-:Y:S05]  /*10f0*/  @!P0 BRA `(.L_x_14) ;  /* 0x0000000000088947 */ /* 0x000fea0003800000 */
[----:B------:R0:W5:Y:S01]  /*1100*/  LD.E R58, desc[UR36][R4.64] ;  /* 0x00000024043a7980 */ /* 0x000162000c101900 */
[----:B------:R-:W-:Y:S05]  /*1110*/  BRA `(.L_x_15) ;  /* 0x0000000000247947 */ /* 0x000fea0003800000 */
.L_x_14:
[----:B------:R-:W-:Y:S02]  /*1120*/  ULDC.64 UR4, c[0x0][0x590] ;  /* 0x0001640000047ab9 */ /* 0x000fe40000000a00 */
[----:B------:R-:W-:-:S04]  /*1130*/  ISETP.NE.U32.AND P0, PT, RZ, UR4, PT ;  /* 0x00000004ff007c0c */ /* 0x000fc8000bf05070 */
[----:B------:R-:W-:-:S13]  /*1140*/  ISETP.NE.AND.EX P0, PT, RZ, UR5, PT, P0 ;  /* 0x00000005ff007c0c */ /* 0x000fda000bf05300 */
[----:B------:R-:W-:Y:S05]  /*1150*/  @!P0 BRA `(.L_x_16) ;  /* 0x00000000000c8947 */ /* 0x000fea0003800000 */
[----:B------:R-:W2:Y:S02]  /*1160*/  LDC.64 R58, c[0x0][0x590] ;  /* 0x00016400ff3a7b82 */ /* 0x000ea40000000a00 */
[----:B--2---:R2:W5:Y:S01]  /*1170*/  LDG.E R58, desc[UR36][R58.64] ;  /* 0x000000243a3a7981 */ /* 0x004562000c1e1900 */
[----:B------:R-:W-:Y:S05]  /*1180*/  BRA `(.L_x_15) ;  /* 0x0000000000087947 */ /* 0x000fea0003800000 */
.L_x_16:
[----:B------:R-:W-:Y:S02]  /*1190*/  ULDC UR4, c[0x0][0x584] ;  /* 0x0001610000047ab9 */ /* 0x000fe40000000800 */
[----:B------:R-:W-:-:S07]  /*11a0*/  IMAD.U32 R58, RZ, RZ, UR4 ;  /* 0x00000004ff3a7e24 */ /* 0x000fce000f8e00ff */
.L_x_15:
[----:B------:R-:W-:-:S13]  /*11b0*/  LOP3.LUT P0, RZ, R3, 0xff, RZ, 0xc0, !PT ;  /* 0x000000ff03ff7812 */ /* 0x000fda000780c0ff */
[----:B------:R-:W-:Y:S05]  /*11c0*/  @!P0 EXIT ;  /* 0x000000000000894d */ /* 0x000fea0003800000 */
[----:B------:R-:W3:Y:S01]  /*11d0*/  LDC R61, c[0x0][0x658] ;  /* 0x00019600ff3d7b82 */ /* 0x000ee20000000800 */
[----:B------:R-:W-:Y:S01]  /*11e0*/  LOP3.LUT R7, R7, 0x1, RZ, 0xc0, !PT ;  /* 0x0000000107077812 */ /* 0x000fe200078ec0ff */
[----:B------:R-:W-:Y:S01]  /*11f0*/  ULDC.64 UR6, c[0x0][0x288] ;  /* 0x0000a20000067ab9 */ /* 0x000fe20000000a00 */
[----:B------:R-:W-:Y:S01]  /*1200*/  SHF.R.U32.HI R3, RZ, 0x2, R63 ;  /* 0x00000002ff037819 */ /* 0x000fe2000001163f */
[----:B------:R-:W-:Y:S01]  /*1210*/  UIADD3 UR4, UR7, 0x7f, URZ ;  /* 0x0000007f07047890 */ /* 0x000fe2000fffe03f */
[----:B------:R-:W-:Y:S01]  /*1220*/  SHF.R.U32.HI R0, RZ, 0x1, R0 ;  /* 0x00000001ff007819 */ /* 0x000fe20000011600 */
[----:B------:R-:W-:Y:S01]  /*1230*/  IMAD.SHL.U32 R56, R7, 0x40, RZ ;  /* 0x0000004007387824 */ /* 0x000fe200078e00ff */
[----:B------:R-:W-:Y:S01]  /*1240*/  LOP3.LUT R3, R3, 0x7, RZ, 0xc0, !PT ;  /* 0x0000000703037812 */ /* 0x000fe200078ec0ff */
[----:B------:R-:W4:Y:S01]  /*1250*/  LDC.64 R8, c[0x0][0x5c8] ;  /* 0x00017200ff087b82 */ /* 0x000f220000000a00 */
[----:B------:R-:W-:Y:S01]  /*1260*/  USHF.R.S32.HI UR5, URZ, 0x1f, UR4 ;  /* 0x0000001f3f057899 */ /* 0x000fe20008011404 */
[----:B------:R-:W-:Y:S01]  /*1270*/  LOP3.LUT R0, R0, 0x30, RZ, 0xc0, !PT ;  /* 0x0000003000007812 */ /* 0x000fe200078ec0ff */
[----:B------:R-:W-:Y:S01]  /*1280*/  IMAD.MOV.U32 R6, RZ, RZ, 0x1 ;  /* 0x00000001ff067424 */ /* 0x000fe200078e00ff */
[--C-:B------:R-:W-:Y:S01]  /*1290*/  LOP3.LUT R56, R56, 0x40, R3.reuse, 0xe2, !PT ;  /* 0x0000004038387812 */ /* 0x100fe200078ee203 */
[----:B------:R-:W-:Y:S01]  /*12a0*/  ULEA.HI UR5, UR5, UR4, URZ, 0x7 ;  /* 0x0000000405057291 */ /* 0x000fe2000f8f383f */
[-C--:B01----:R-:W-:Y:S01]  /*12b0*/  IADD3 R4, RZ, -R0.reuse, -R3 ;  /* 0x80000000ff047210 */ /* 0x083fe20007ffe803 */
[----:B------:R-:W-:Y:S01]  /*12c0*/  IMAD.U32 R5, RZ, RZ, UR6 ;  /* 0x00000006ff057e24 */ /* 0x000fe2000f8e00ff */
[----:B------:R-:W0:Y:S01]  /*12d0*/  LDC R65, c[0x0][0x600] ;  /* 0x00018000ff417b82 */ /* 0x000e220000000800 */
[----:B------:R-:W-:Y:S01]  /*12e0*/  LOP3.LUT R56, R56, R0, RZ, 0xfc, !PT ;  /* 0x0000000038387212 */ /* 0x000fe200078efcff */
[----:B------:R-:W-:Y:S01]  /*12f0*/  IMAD.MOV.U32 R0, RZ, RZ, -0x1 ;  /* 0xffffffffff007424 */ /* 0x000fe200078e00ff */
[----:B------:R-:W-:Y:S01]  /*1300*/  USHF.R.S32.HI UR43, URZ, 0x7, UR5 ;  /* 0x000000073f2b7899 */ /* 0x000fe20008011405 */
[----:B------:R-:W-:Y:S01]  /*1310*/  LOP3.LUT R62, R63, 0x3, RZ, 0xc0, !PT ;  /* 0x000000033f3e7812 */ /* 0x000fe200078ec0ff */
[----:B------:R-:W-:Y:S01]  /*1320*/  IMAD R4, R7, -0x40, R4 ;  /* 0xffffffc007047824 */ /* 0x000fe200078e0204 */
[C---:B------:R-:W-:Y:S01]  /*1330*/  LOP3.LUT R64, R63.reuse, 0x80, RZ, 0xc0, !PT ;  /* 0x000000803f407812 */ /* 0x040fe200078ec0ff */
[----:B------:R-:W-:Y:S01]  /*1340*/  UISETP.LT.AND UP0, UPT, UR43, 0x1, UPT ;  /* 0x000000012b00788c */ /* 0x000fe2000bf01270 */
[-C--:B---3--:R-:W-:Y:S01]  /*1350*/  SHF.L.U32 R0, R0, R61.reuse, RZ ;  /* 0x0000003d00007219 */ /* 0x088fe200000006ff */
[----:B------:R-:W-:Y:S01]  /*1360*/  ULDC UR4, c[0x0][0x284] ;  /* 0x0000a10000047ab9 */ /* 0x000fe20000000800 */
[----:B------:R-:W-:Y:S01]  /*1370*/  IMAD R62, R62, -0x2, R5 ;  /* 0xfffffffe3e3e7824 */ /* 0x000fe200078e0205 */
[----:B------:R-:W-:Y:S01]  /*1380*/  USEL UR44, UR43, 0x1, UP0 ;  /* 0x000000012b2c7887 */ /* 0x000fe20008000000 */
[----:B------:R-:W-:Y:S01]  /*1390*/  SHF.L.U32 R61, R6, R61, RZ ;  /* 0x0000003d063d7219 */ /* 0x000fe200000006ff */
[----:B------:R-:W-:Y:S01]  /*13a0*/  IMAD.SHL.U32 R63, R63, 0x2, RZ ;  /* 0x000000023f3f7824 */ /* 0x000fe200078e00ff */
[----:B------:R-:W-:Y:S01]  /*13b0*/  LOP3.LUT R68, R18, 0x1, RZ, 0xfc, !PT ;  /* 0x0000000112447812 */ /* 0x000fe200078efcff */
[----:B------:R-:W-:Y:S01]  /*13c0*/  VIADD R67, R4, UR4 ;  /* 0x0000000404437c36 */ /* 0x000fe20008000000 */
[C---:B----4-:R-:W-:Y:S01]  /*13d0*/  SHF.L.U64.HI R60, R8.reuse, 0x3, R9 ;  /* 0x00000003083c7819 */ /* 0x050fe20000010209 */
[----:B--2---:R-:W-:Y:S01]  /*13e0*/  IMAD.SHL.U32 R59, R8, 0x8, RZ ;  /* 0x00000008083b7824 */ /* 0x004fe200078e00ff */
[----:B------:R-:W-:Y:S01]  /*13f0*/  SHF.R.U32.HI R64, RZ, 0x7, R64 ;  /* 0x00000007ff407819 */ /* 0x000fe20000011640 */
[----:B------:R-:W-:Y:S01]  /*1400*/  IMAD.MOV.U32 R57, RZ, RZ, RZ ;  /* 0x000000ffff397224 */ /* 0x000fe200078e00ff */
[----:B------:R-:W-:Y:S01]  /*1410*/  LOP3.LUT R66, RZ, R0, RZ, 0x33, !PT ;  /* 0x00000000ff427212 */ /* 0x000fe200078e33ff */
[----:B------:R-:W-:Y:S01]  /*1420*/  UIADD3 UR44, UR43, -UR44, URZ ;  /* 0x8000002c2b2c7290 */ /* 0x000fe2000fffe03f */
[----:B------:R-:W-:Y:S01]  /*1430*/  UMOV UR40, URZ ;  /* 0x0000003f00287c82 */ /* 0x000fe20008000000 */
[----:B0-----:R-:W-:Y:S01]  /*1440*/  VIADD R65, R65, 0xffffffff ;  /* 0xffffffff41417836 */ /* 0x001fe20000000000 */
[----:B------:R-:W-:-:S09]  /*1450*/  UMOV UR42, URZ ;  /* 0x0000003f002a7c82 */ /* 0x000fd20008000000 */
.L_x_98:
[----:B0-----:R-:W0:Y:S01]  /*1460*/  SHFL.IDX PT, R0, R64, RZ, 0x1f ;  /* 0x00001fff40007589 */ /* 0x001e2200000e0000 */
[----:B-1----:R-:W1:Y:S01]  /*1470*/  S2UR UR7, SR_CgaCtaId ;  /* 0x00000000000779c3 */ /* 0x002e620000008800 */
[----:B------:R-:W-:Y:S01]  /*1480*/  UMOV UR6, 0x400 ;  /* 0x0000040000067882 */ /* 0x000fe20000000000 */
[----:B0-----:R-:W-:Y:S01]  /*1490*/  R2UR UR4, R0 ;  /* 0x00000000000472ca */ /* 0x001fe200000e0000 */
[----:B-1----:R-:W-:-:S12]  /*14a0*/  ULEA UR6, UR7, UR6, 0x18 ;  /* 0x0000000607067291 */ /* 0x002fd8000f8ec03f */
[----:B------:R-:W-:-:S04]  /*14b0*/  ULEA.HI UR5, UR4, UR4, URZ, 0x1 ;  /* 0x0000000404057291 */ /* 0x000fc8000f8f083f */
[----:B------:R-:W-:-:S04]  /*14c0*/  ULOP3.LUT UR5, UR5, 0x7fffe, URZ, 0xc0, !UPT ;  /* 0x0007fffe05057892 */ /* 0x000fc8000f8ec03f */
[----:B------:R-:W-:-:S03]  /*14d0*/  UIADD3 UR5, UR4, -UR5, URZ ;  /* 0x8000000504057290 */ /* 0x000fc6000fffe03f */
[----:B------:R-:W-:Y:S01]  /*14e0*/  ULDC UR4, c[0x0][0x28c] ;  /* 0x0000a30000047ab9 */ /* 0x000fe20000000800 */
[----:B------:R-:W-:Y:S01]  /*14f0*/  ULEA UR5, UR5, UR6, 0xd ;  /* 0x0000000605057291 */ /* 0x000fe2000f8e683f */
[----:B------:R-:W-:-:S03]  /*1500*/  ISETP.LT.AND P0, PT, RZ, UR4, PT ;  /* 0x00000004ff007c0c */ /* 0x000fc6000bf01270 */
[----:B------:R-:W-:-:S04]  /*1510*/  UIADD3 UR5, UR5, 0x100, URZ ;  /* 0x0000010005057890 */ /* 0x000fc8000fffe03f */
[----:B------:R-:W-:-:S04]  /*1520*/  USHF.R.U32.HI UR5, URZ, 0x4, UR5 ;  /* 0x000000043f057899 */ /* 0x000fc80008011605 */
[----:B------:R-:W-:-:S04]  /*1530*/  ULOP3.LUT UR5, UR5, 0x3fff, URZ, 0xc0, !UPT ;  /* 0x00003fff05057892 */ /* 0x000fc8000f8ec03f */
[----:B------:R-:W-:Y:S01]  /*1540*/  ULOP3.LUT UR45, UR5, 0x10000, URZ, 0xfc, !UPT ;  /* 0x00010000052d7892 */ /* 0x000fe2000f8efc3f */
[----:B--2345:R-:W-:Y:S11]  /*1550*/  @P0 BRA `(.L_x_17) ;  /* 0x0000000000400947 */ /* 0x03cff60003800000 */
[----:B------:R-:W-:Y:S01]  /*1560*/  MOV R0, 0x0 ;  /* 0x0000000000007802 */ /* 0x000fe20000000f00 */
[----:B------:R-:W-:Y:S01]  /*1570*/  ULDC.64 UR4, c[0x4][0x68] ;  /* 0x01001a0000047ab9 */ /* 0x000fe20000000a00 */
[----:B------:R-:W-:Y:S01]  /*1580*/  ULDC.64 UR6, c[0x4][0x8] ;  /* 0x0100020000067ab9 */ /* 0x000fe20000000a00 */
[----:B------:R-:W-:Y:S01]  /*1590*/  IMAD.U32 R4, RZ, RZ, UR4 ;  /* 0x00000004ff047e24 */ /* 0x000fe2000f8e00ff */
[----:B------:R0:W1:Y:S01]  /*15a0*/  LDC.64 R14, c[0x4][R0] ;  /* 0x01000000000e7b82 */ /* 0x0000620000000a00 */
[----:B------:R-:W-:Y:S01]  /*15b0*/  IMAD.U32 R5, RZ, RZ, UR5 ;  /* 0x00000005ff057e24 */ /* 0x000fe2000f8e00ff */
[----:B------:R-:W-:Y:S01]  /*15c0*/  ULDC.64 UR4, c[0x4][0x70] ;  /* 0x01001c0000047ab9 */ /* 0x000fe20000000a00 */
[----:B------:R-:W-:Y:S02]  /*15d0*/  IMAD.U32 R10, RZ, RZ, UR6 ;  /* 0x00000006ff0a7e24 */ /* 0x000fe4000f8e00ff */
[----:B------:R-:W-:Y:S02]  /*15e0*/  IMAD.U32 R6, RZ, RZ, UR4 ;  /* 0x00000004ff067e24 */ /* 0x000fe4000f8e00ff */
[----:B------:R-:W-:-:S02]  /*15f0*/  IMAD.U32 R7, RZ, RZ, UR5 ;  /* 0x00000005ff077e24 */ /* 0x000fc4000f8e00ff */
[----:B------:R-:W-:Y:S02]  /*1600*/  IMAD.U32 R11, RZ, RZ, UR7 ;  /* 0x00000007ff0b7e24 */ /* 0x000fe4000f8e00ff */
[----:B------:R-:W-:Y:S02]  /*1610*/  IMAD.MOV.U32 R8, RZ, RZ, 0x1e1 ;  /* 0x000001e1ff087424 */ /* 0x000fe400078e00ff */
[----:B------:R-:W-:Y:S02]  /*1620*/  IMAD.MOV.U32 R12, RZ, RZ, 0x1 ;  /* 0x00000001ff0c7424 */ /* 0x000fe400078e00ff */
[----:B0-----:R-:W-:-:S07]  /*1630*/  IMAD.MOV.U32 R13, RZ, RZ, RZ ;  /* 0x000000ffff0d7224 */ /* 0x001fce00078e00ff */
[----:B------:R-:W-:-:S07]  /*1640*/  LEPC R20, `(.L_x_17) ;  /* 0x000000001014794e */ /* 0x000fce0000000000 */
[----:B-1---5:R-:W-:Y:S05]  /*1650*/  CALL.ABS.NOINC R14 ;  /* 0x000000000e007343 */ /* 0x022fea0003c00000 */
.L_x_17:
[----:B------:R-:W-:-:S13]  /*1660*/  ISETP.NE.AND P0, PT, R68, 0x3, PT ;  /* 0x000000034400780c */ /* 0x000fda0003f05270 */
[----:B------:R-:W-:Y:S05]  /*1670*/  @!P0 BRA `(.L_x_18) ;  /* 0x0000000000048947 */ /* 0x000fea0003800000 */
[----:B------:R-:W-:Y:S01]  /*1680*/  BPT.TRAP 0x1 ;  /* 0x000000040000795c */ /* 0x000fe20000300000 */
.L_x_18:
[----:B------:R-:W0:Y:S01]  /*1690*/  S2UR UR5, SR_CgaCtaId ;  /* 0x00000000000579c3 */ /* 0x000e220000008800 */
[----:B------:R-:W-:Y:S01]  /*16a0*/  UMOV UR4, 0x400 ;  /* 0x0000040000047882 */ /* 0x000fe20000000000 */
[----:B------:R-:W-:Y:S02]  /*16b0*/  IMAD.U32 R0, RZ, RZ, UR40 ;  /* 0x00000028ff007e24 */ /* 0x000fe4000f8e00ff */
[----:B------:R-:W-:-:S03]  /*16c0*/  IMAD.U32 R3, RZ, RZ, UR42 ;  /* 0x0000002aff037e24 */ /* 0x000fc6000f8e00ff */
[----:B------:R-:W-:Y:S01]  /*16d0*/  SHF.L.U32 R0, R0, 0x1f, RZ ;  /* 0x0000001f00007819 */ /* 0x000fe200000006ff */
[----:B0-----:R-:W-:-:S06]  /*16e0*/  ULEA UR4, UR5, UR4, 0x18 ;  /* 0x0000000405047291 */ /* 0x001fcc000f8ec03f */
[----:B------:R-:W-:-:S04]  /*16f0*/  IMAD.U32 R6, RZ, RZ, UR4 ;  /* 0x00000004ff067e24 */ /* 0x000fc8000f8e00ff */
[----:B------:R-:W-:-:S04]  /*1700*/  IMAD R3, R3, 0x8, R6 ;  /* 0x0000000803037824 */ /* 0x000fc800078e0206 */
[----:B------:R0:W1:Y:S01]  /*1710*/  SYNCS.PHASECHK.TRANS64.TRYWAIT P1, [R3+URZ], R0 ;  /* 0x00000000030075a7 */ /* 0x000062000802017f */
[----:B------:R-:W-:Y:S05]  /*1720*/  @!P0 BRA `(.L_x_19) ;  /* 0x0000000000048947 */ /* 0x000fea0003800000 */
[----:B------:R-:W-:Y:S01]  /*1730*/  BPT.TRAP 0x1 ;  /* 0x000000040000795c */ /* 0x000fe20000300000 */
.L_x_19:
[----:B------:R-:W-:-:S05]  /*1740*/  IMAD.U32 R4, RZ, RZ, UR44 ;  /* 0x0000002cff047e24 */ /* 0x000fca000f8e00ff */
[----:B------:R-:W-:Y:S01]  /*1750*/  ISETP.GE.AND P2, PT, R4, 0x1, PT ;  /* 0x000000010400780c */ /* 0x000fe20003f46270 */
[----:B-1----:R-:W-:-:S12]  /*1760*/  @P1 BRA `(.L_x_20) ;  /* 0x0000000000081947 */ /* 0x002fd80003800000 */
[----:B------:R-:W1:Y:S02]  /*1770*/  SYNCS.PHASECHK.TRANS64.TRYWAIT P1, [R3+URZ], R0 ;  /* 0x00000000030075a7 */ /* 0x000e64000802017f */
[----:B-1----:R-:W-:Y:S05]  /*1780*/  @!P1 BRA `(.L_x_21) ;  /* 0x0000004800e89947 */ /* 0x002fea0003800000 */
.L_x_20:
[----:B------:R-:W-:Y:S05]  /*1790*/  WARPSYNC.ALL ;  /* 0x0000000000007948 */ /* 0x000fea0003800000 */
[----:B------:R-:W-:Y:S01]  /*17a0*/  R2UR UR4, R6 ;  /* 0x00000000060472ca */ /* 0x000fe200000e0000 */
[----:B------:R-:W-:Y:S01]  /*17b0*/  ULEA UR5, UR42, UR45, 0xb ;  /* 0x0000002d2a057291 */ /* 0x000fe2000f8e583f */
[----:B------:R-:W-:Y:S01]  /*17c0*/  WARPGROUP.ARRIVE ;  /* 0x00000000000079c5 */ /* 0x000fe20000000000 */
[----:B------:R-:W-:Y:S01]  /*17d0*/  UMOV UR9, 0x40000040 ;  /* 0x4000004000097882 */ /* 0x000fe20000000000 */
[----:B------:R-:W-:-:S04]  /*17e0*/  UMOV UR11, 0x40000040 ;  /* 0x40000040000b7882 */ /* 0x000fc80000000000 */
[----:B------:R-:W-:-:S05]  /*17f0*/  UMOV UR8, UR5 ;  /* 0x0000000500087c82 */ /* 0x000fca0008000000 */
[----:B------:R-:W-:-:S04]  /*1800*/  UIADD3 UR4, UR4, 0x18100, URZ ;  /* 0x0001810004047890 */ /* 0x000fc8000fffe03f */
[----:B------:R-:W-:-:S04]  /*1810*/  USHF.R.U32.HI UR4, URZ, 0x4, UR4 ;  /* 0x000000043f047899 */ /* 0x000fc80008011604 */
[----:B------:R-:W-:-:S04]  /*1820*/  ULOP3.LUT UR4, UR4, 0x3fff, URZ, 0xc0, !UPT ;  /* 0x00003fff04047892 */ /* 0x000fc8000f8ec03f */
[----:B------:R-:W-:-:S04]  /*1830*/  ULOP3.LUT UR4, UR4, 0x10000, URZ, 0xfc, !UPT ;  /* 0x0001000004047892 */ /* 0x000fc8000f8efc3f */
[----:B------:R-:W-:-:S07]  /*1840*/  ULEA UR6, UR42, UR4, 0xa ;  /* 0x000000042a067291 */ /* 0x000fce000f8e503f */
[----:B------:R-:W-:Y:S02]  /*1850*/  UMOV UR10, UR6 ;  /* 0x00000006000a7c82 */ /* 0x000fe40008000000 */
[----:B------:R-:W-:Y:S01]  /*1860*/  HGMMA.64x64x16.F32 R24, gdesc[UR8], RZ, !UPT, gsb0 ;  /* 0x00e00000081879f0 */ /* 0x000fe2000c0008ff */
[----:B------:R-:W-:Y:S02]  /*1870*/  UIADD3 UR8, UR5, 0x2, URZ ;  /* 0x0000000205087890 */ /* 0x000fe4000fffe03f */
[----:B------:R-:W-:Y:S01]  /*1880*/  UIADD3 UR10, UR6, 0x2, URZ ;  /* 0x00000002060a7890 */ /* 0x000fe2000fffe03f */
[----:B------:R-:W-:Y:S01]  /*1890*/  UMOV UR9, 0x40000040 ;  /* 0x4000004000097882 */ /* 0x000fe20000000000 */
[----:B------:R-:W-:Y:S01]  /*18a0*/  UMOV UR11, 0x40000040 ;  /* 0x40000040000b7882 */ /* 0x000fe20000000000 */
[----:B------:R-:W-:Y:S02]  /*18b0*/  WARPGROUP.DEPBAR.LE gsb0, 0x0 ;  /* 0x00008000000079c5 */ /* 0x000fe40000010000 */
[----:B------:R-:W-:-:S06]  /*18c0*/  WARPGROUP.ARRIVE ;  /* 0x00000000000079c5 */ /* 0x000fcc0000000000 */
[----:B------:R-:W-:Y:S01]  /*18d0*/  HGMMA.64x64x16.F32 R24, gdesc[UR8], R24, gsb0 ;  /* 0x00e00000081879f0 */ /* 0x000fe20008000818 */
        /* <DEDUP_REMOVED lines=41> */
[----:B------:R-:W-:Y:S03]  /*1b70*/  HGMMA.64x64x16.F32 R24, gdesc[UR8], R24, gsb0 ;  /* 0x00e00000081879f0 */ /* 0x000fe60008000818 */
[----:B------:R-:W-:Y:S02]  /*1b80*/  WARPGROUP.DEPBAR.LE gsb0, 0x0 ;  /* 0x00008000000079c5 */ /* 0x000fe40000010000 */
[----:B------:R-:W-:Y:S05]  /*1b90*/  @!P2 BRA `(.L_x_22) ;  /* 0x000000040098a947 */ /* 0x000fea0003800000 */
[----:B------:R-:W-:Y:S01]  /*1ba0*/  UIADD3 UR5, UR42, 0x1, URZ ;  /* 0x000000012a057890 */ /* 0x000fe2000fffe03f */
[----:B01----:R-:W-:Y:S02]  /*1bb0*/  IMAD.U32 R0, RZ, RZ, UR44 ;  /* 0x0000002cff007e24 */ /* 0x003fe4000f8e00ff */
[----:B------:R-:W-:Y:S01]  /*1bc0*/  IMAD.U32 R3, RZ, RZ, UR42 ;  /* 0x0000002aff037e24 */ /* 0x000fe2000f8e00ff */
[----:B------:R-:W-:-:S04]  /*1bd0*/  UISETP.NE.AND UP0, UPT, UR5, 0x3, UPT ;  /* 0x000000030500788c */ /* 0x000fc8000bf05270 */
[----:B------:R-:W-:Y:S02]  /*1be0*/  USEL UR6, URZ, 0x1, UP0 ;  /* 0x000000013f067887 */ /* 0x000fe40008000000 */
[----:B------:R-:W-:Y:S02]  /*1bf0*/  USEL UR5, UR5, URZ, UP0 ;  /* 0x0000003f05057287 */ /* 0x000fe40008000000 */
[----:B------:R-:W-:-:S06]  /*1c00*/  ULOP3.LUT UR6, UR40, UR6, URZ, 0x3c, !UPT ;  /* 0x0000000628067292 */ /* 0x000fcc000f8e3c3f */
[----:B------:R-:W-:-:S07]  /*1c10*/  IMAD.U32 R7, RZ, RZ, UR6 ;  /* 0x00000006ff077e24 */ /* 0x000fce000f8e00ff */
.L_x_29:
[----:B------:R-:W-:Y:S05]  /*1c20*/  @!P0 BRA `(.L_x_23) ;  /* 0x0000000000048947 */ /* 0x000fea0003800000 */
[----:B------:R-:W-:Y:S01]  /*1c30*/  BPT.TRAP 0x1 ;  /* 0x000000040000795c */ /* 0x000fe20000300000 */
.L_x_23:
[----:B------:R-:W0:Y:S01]  /*1c40*/  S2UR UR7, SR_CgaCtaId ;  /* 0x00000000000779c3 */ /* 0x000e220000008800 */
[----:B------:R-:W-:Y:S01]  /*1c50*/  UMOV UR6, 0x400 ;  /* 0x0000040000067882 */ /* 0x000fe20000000000 */
[----:B------:R-:W-:Y:S01]  /*1c60*/  IMAD.U32 R5, RZ, RZ, UR5 ;  /* 0x00000005ff057e24 */ /* 0x000fe2000f8e00ff */
[----:B------:R-:W-:Y:S01]  /*1c70*/  SHF.L.U32 R4, R7, 0x1f, RZ ;  /* 0x0000001f07047819 */ /* 0x000fe200000006ff */
[----:B0-----:R-:W-:-:S06]  /*1c80*/  ULEA UR6, UR7, UR6, 0x18 ;  /* 0x0000000607067291 */ /* 0x001fcc000f8ec03f */
[----:B------:R-:W-:-:S04]  /*1c90*/  IMAD.U32 R6, RZ, RZ, UR6 ;  /* 0x00000006ff067e24 */ /* 0x000fc8000f8e00ff */
[----:B------:R-:W-:-:S04]  /*1ca0*/  IMAD R5, R5, 0x8, R6 ;  /* 0x0000000805057824 */ /* 0x000fc800078e0206 */
[----:B------:R0:W1:Y:S01]  /*1cb0*/  SYNCS.PHASECHK.TRANS64.TRYWAIT P1, [R5+URZ], R4 ;  /* 0x00000004050075a7 */ /* 0x000062000802017f */
[----:B------:R-:W-:Y:S05]  /*1cc0*/  @!P0 BRA `(.L_x_24) ;  /* 0x0000000000048947 */ /* 0x000fea0003800000 */
[----:B------:R-:W-:Y:S01]  /*1cd0*/  BPT.TRAP 0x1 ;  /* 0x000000040000795c */ /* 0x000fe20000300000 */
.L_x_24:
[----:B-1----:R-:W-:Y:S05]  /*1ce0*/  @P1 BRA `(.L_x_25) ;  /* 0x0000000000081947 */ /* 0x002fea0003800000 */
[----:B------:R-:W1:Y:S02]  /*1cf0*/  SYNCS.PHASECHK.TRANS64.TRYWAIT P1, [R5+URZ], R4 ;  /* 0x00000004050075a7 */ /* 0x000e64000802017f */
[----:B-1----:R-:W-:Y:S05]  /*1d00*/  @!P1 BRA `(.L_x_26) ;  /* 0x00000044009c9947 */ /* 0x002fea0003800000 */
.L_x_25:
[----:B------:R-:W-:Y:S01]  /*1d10*/  ULEA UR6, UR5, UR45, 0xb ;  /* 0x0000002d05067291 */ /* 0x000fe2000f8e583f */
[----:B------:R-:W-:Y:S01]  /*1d20*/  WARPGROUP.ARRIVE ;  /* 0x00000000000079c5 */ /* 0x000fe20000000000 */
[----:B------:R-:W-:Y:S01]  /*1d30*/  ULEA UR7, UR5, UR4, 0xa ;  /* 0x0000000405077291 */ /* 0x000fe2000f8e503f */
[----:B------:R-:W-:Y:S01]  /*1d40*/  UMOV UR9, 0x40000040 ;  /* 0x4000004000097882 */ /* 0x000fe20000000000 */
[----:B------:R-:W-:-:S03]  /*1d50*/  UMOV UR11, 0x40000040 ;  /* 0x40000040000b7882 */ /* 0x000fc60000000000 */
[----:B------:R-:W-:Y:S02]  /*1d60*/  UMOV UR8, UR6 ;  /* 0x0000000600087c82 */ /* 0x000fe40008000000 */
[----:B------:R-:W-:Y:S02]  /*1d70*/  UMOV UR10, UR7 ;  /* 0x00000007000a7c82 */ /* 0x000fe40008000000 */
[----:B------:R-:W-:Y:S01]  /*1d80*/  HGMMA.64x64x16.F32 R24, gdesc[UR8], R24, gsb0 ;  /* 0x00e00000081879f0 */ /* 0x000fe20008000818 */
[----:B------:R-:W-:Y:S02]  /*1d90*/  UIADD3 UR8, UR6, 0x2, URZ ;  /* 0x0000000206087890 */ /* 0x000fe4000fffe03f */
[----:B------:R-:W-:Y:S01]  /*1da0*/  UIADD3 UR10, UR7, 0x2, URZ ;  /* 0x00000002070a7890 */ /* 0x000fe2000fffe03f */
[----:B------:R-:W-:Y:S01]  /*1db0*/  UMOV UR9, 0x40000040 ;  /* 0x4000004000097882 */ /* 0x000fe20000000000 */
[----:B------:R-:W-:Y:S01]  /*1dc0*/  UMOV UR11, 0x40000040 ;  /* 0x40000040000b7882 */ /* 0x000fe20000000000 */
[----:B------:R-:W-:-:S02]  /*1dd0*/  WARPGROUP.DEPBAR.LE gsb0, 0x0 ;  /* 0x00008000000079c5 */ /* 0x000fc40000010000 */
        /* <DEDUP_REMOVED lines=46> */
[----:B------:R-:W-:Y:S01]  /*20c0*/  BPT.TRAP 0x1 ;  /* 0x000000040000795c */ /* 0x000fe20000300000 */
.L_x_27:
[----:B------:R-:W-:-:S13]  /*20d0*/  ISETP.NE.AND P1, PT, R22, RZ, PT ;  /* 0x000000ff1600720c */ /* 0x000fda0003f25270 */
[----:B01----:R-:W-:-:S04]  /*20e0*/  @P1 IMAD R4, R3, 0x8, R6 ;  /* 0x0000000803041824 */ /* 0x003fc800078e0206 */
[----:B------:R-:W-:-:S05]  /*20f0*/  @P1 VIADD R4, R4, 0x18 ;  /* 0x0000001804041836 */ /* 0x000fca0000000000 */
[----:B------:R-:W-:-:S04]  /*2100*/  @P1 PRMT R4, R19, 0x654, R4 ;  /* 0x0000065413041816 */ /* 0x000fc80000000004 */
[----:B------:R0:W-:Y:S01]  /*2110*/  @P1 SYNCS.ARRIVE.TRANS64.RED.A1T0 RZ, [R4+URZ], RZ ;  /* 0x000000ff04ff19a7 */ /* 0x0001e2000810043f */
[----:B------:R-:W-:-:S13]  /*2120*/  ISETP.GT.U32.AND P1, PT, R18, 0x1, PT ;  /* 0x000000011200780c */ /* 0x000fda0003f24070 */
[----:B0-----:R-:W-:Y:S05]  /*2130*/  @P1 BRA `(.L_x_28) ;  /* 0x0000000000041947 */ /* 0x001fea0003800000 */
[----:B------:R-:W-:Y:S01]  /*2140*/  BPT.TRAP 0x1 ;  /* 0x000000040000795c */ /* 0x000fe20000300000 */
.L_x_28:
[----:B------:R-:W-:Y:S01]  /*2150*/  UIADD3 UR5, UR5, 0x1, URZ ;  /* 0x0000000105057890 */ /* 0x000fe2000fffe03f */
[C---:B------:R-:W-:Y:S01]  /*2160*/  ISETP.GT.AND P2, PT, R0.reuse, 0x1, PT ;  /* 0x000000010000780c */ /* 0x040fe20003f44270 */
[----:B------:R-:W-:Y:S02]  /*2170*/  VIADD R3, R3, 0x1 ;  /* 0x0000000103037836 */ /* 0x000fe40000000000 */
[----:B------:R-:W-:Y:S01]  /*2180*/  UISETP.NE.AND UP0, UPT, UR5, 0x3, UPT ;  /* 0x000000030500788c */ /* 0x000fe2000bf05270 */
[----:B------:R-:W-:Y:S02]  /*2190*/  VIADD R0, R0, 0xffffffff ;  /* 0xffffffff00007836 */ /* 0x000fe40000000000 */
[C---:B------:R-:W-:Y:S01]  /*21a0*/  ISETP.NE.AND P1, PT, R3.reuse, 0x3, PT ;  /* 0x000000030300780c */ /* 0x040fe20003f25270 */
[----:B------:R-:W-:Y:S02]  /*21b0*/  USEL UR6, URZ, 0x1, UP0 ;  /* 0x000000013f067887 */ /* 0x000fe40008000000 */
[----:B------:R-:W-:Y:S01]  /*21c0*/  USEL UR5, UR5, URZ, UP0 ;  /* 0x0000003f05057287 */ /* 0x000fe20008000000 */
[----:B------:R-:W-:-:S03]  /*21d0*/  SEL R3, R3, RZ, P1 ;  /* 0x000000ff03037207 */ /* 0x000fc60000800000 */
[----:B------:R-:W-:Y:S01]  /*21e0*/  LOP3.LUT R7, R7, UR6, RZ, 0x3c, !PT ;  /* 0x0000000607077c12 */ /* 0x000fe2000f8e3cff */
[----:B------:R-:W-:Y:S07]  /*21f0*/  @P2 BRA `(.L_x_29) ;  /* 0xfffffff800882947 */ /* 0x000fee000383ffff */
.L_x_22:
[----:B01----:R-:W0:Y:S02]  /*2200*/  LDC R0, c[0x0][0x28c] ;  /* 0x0000a300ff007b82 */ /* 0x003e240000000800 */
[----:B0-----:R-:W-:-:S13]  /*2210*/  ISETP.GE.AND P1, PT, R0, 0x1, PT ;  /* 0x000000010000780c */ /* 0x001fda0003f26270 */
[----:B------:R-:W-:Y:S05]  /*2220*/  @!P1 BRA `(.L_x_30) ;  /* 0x0000000000449947 */ /* 0x000fea0003800000 */
[----:B------:R-:W-:Y:S05]  /*2230*/  @!P0 BRA `(.L_x_31) ;  /* 0x0000000000048947 */ /* 0x000fea0003800000 */
[----:B------:R-:W-:Y:S01]  /*2240*/  BPT.TRAP 0x1 ;  /* 0x000000040000795c */ /* 0x000fe20000300000 */
.L_x_31:
[----:B------:R-:W-:-:S13]  /*2250*/  ISETP.NE.AND P0, PT, R22, RZ, PT ;  /* 0x000000ff1600720c */ /* 0x000fda0003f05270 */
[----:B------:R-:W-:-:S05]  /*2260*/  VOTEU.ANY UP0, P0 ;  /* 0x00000000003f7886 */ /* 0x000fca0000000100 */
[----:B------:R-:W-:-:S06]  /*2270*/  @UP0 UIADD3 UR4, UR44, UR42, URZ ;  /* 0x0000002a2c040290 */ /* 0x000fcc000fffe03f */
[----:B------:R-:W-:Y:S02]  /*2280*/  IMAD.U32 R4, RZ, RZ, UR4 ;  /* 0x00000004ff047e24 */ /* 0x000fe4000f8e00ff */
[----:B------:R-:W-:Y:S02]  /*2290*/  IMAD.U32 R3, RZ, RZ, UR4 ;  /* 0x00000004ff037e24 */ /* 0x000fe4000f8e00ff */
[----:B------:R-:W-:-:S05]  /*22a0*/  @P0 IMAD.WIDE.U32 R4, R4, -0x55555555, RZ ;  /* 0xaaaaaaab04040825 */ /* 0x000fca00078e00ff */
[----:B------:R-:W-:-:S05]  /*22b0*/  @P0 SHF.R.U32.HI R0, RZ, 0x1, R5 ;  /* 0x00000001ff000819 */ /* 0x000fca0000011605 */
[----:B------:R-:W-:-:S04]  /*22c0*/  @P0 IMAD R0, R0, -0x3, R3 ;  /* 0xfffffffd00000824 */ /* 0x000fc800078e0203 */
[----:B------:R-:W-:-:S04]  /*22d0*/  @P0 IMAD R0, R0, 0x8, R6 ;  /* 0x0000000800000824 */ /* 0x000fc800078e0206 */
[----:B------:R-:W-:-:S05]  /*22e0*/  @P0 VIADD R0, R0, 0x18 ;  /* 0x0000001800000836 */ /* 0x000fca0000000000 */
[----:B------:R-:W-:-:S04]  /*22f0*/  @P0 PRMT R0, R19, 0x654, R0 ;  /* 0x0000065413000816 */ /* 0x000fc80000000000 */
[----:B------:R0:W-:Y:S01]  /*2300*/  @P0 SYNCS.ARRIVE.TRANS64.RED.A1T0 RZ, [R0+URZ], RZ ;  /* 0x000000ff00ff09a7 */ /* 0x0001e2000810043f */
[----:B------:R-:W-:-:S13]  /*2310*/  ISETP.GT.U32.AND P0, PT, R18, 0x1, PT ;  /* 0x000000011200780c */ /* 0x000fda0003f04070 */
[----:B0-----:R-:W-:Y:S05]  /*2320*/  @P0 BRA `(.L_x_30) ;  /* 0x0000000000040947 */ /* 0x001fea0003800000 */
[----:B------:R-:W-:Y:S01]  /*2330*/  BPT.TRAP 0x1 ;  /* 0x000000040000795c */ /* 0x000fe20000300000 */
.L_x_30:
[----:B------:R-:W-:Y:S01]  /*2340*/  IMAD.SHL.U32 R3, R70, 0x40, RZ ;  /* 0x0000004046037824 */ /* 0x000fe200078e00ff */
[----:B------:R-:W-:Y:S01]  /*2350*/  UIADD3 UR42, UR43, UR42, URZ ;  /* 0x0000002a2b2a7290 */ /* 0x000fe2000fffe03f */
[----:B------:R-:W-:Y:S01]  /*2360*/  SHF.R.S32.HI R9, RZ, 0x1f, R69 ;  /* 0x0000001fff097819 */ /* 0x000fe20000011445 */
[----:B------:R-:W-:Y:S01]  /*2370*/  UISETP.GE.U32.AND UP1, UPT, UR43, 0x3, UPT ;  /* 0x000000032b00788c */ /* 0x000fe2000bf26070 */
[----:B------:R-:W-:Y:S01]  /*2380*/  IMAD.SHL.U32 R6, R71, 0x80, RZ ;  /* 0x0000008047067824 */ /* 0x000fe200078e00ff */
[----:B------:R-:W-:Y:S01]  /*2390*/  ULDC UR7, c[0x0][0x288] ;  /* 0x0000a20000077ab9 */ /* 0x000fe20000000800 */
[C---:B------:R-:W-:Y:S01]  /*23a0*/  LOP3.LUT R10, R3.reuse, 0x6, R63, 0xf8, !PT ;  /* 0x00000006030a7812 */ /* 0x040fe200078ef83f */
[----:B------:R-:W-:Y:S01]  /*23b0*/  UISETP.GT.U32.AND UP0, UPT, UR42, 0x2, UPT ;  /* 0x000000022a00788c */ /* 0x000fe2000bf04070 */
[----:B------:R-:W-:Y:S01]  /*23c0*/  ISETP.GE.AND P0, PT, R3, UR7, PT ;  /* 0x0000000703007c0c */ /* 0x000fe2000bf06270 */
[----:B------:R-:W-:Y:S01]  /*23d0*/  ULDC.64 UR4, c[0x0][0x5d0] ;  /* 0x0001740000047ab9 */ /* 0x000fe20000000a00 */
[--C-:B------:R-:W-:Y:S01]  /*23e0*/  SHF.R.S32.HI R11, RZ, 0x1f, R10.reuse ;  /* 0x0000001fff0b7819 */ /* 0x100fe2000001140a */
[----:B------:R-:W-:Y:S01]  /*23f0*/  ULDC UR10, c[0x0][0x284] ;  /* 0x0000a100000a7ab9 */ /* 0x000fe20000000800 */
[----:B------:R-:W-:Y:S01]  /*2400*/  IMAD R0, R9, UR4, RZ ;  /* 0x0000000409007c24 */ /* 0x000fe2000f8e02ff */
[----:B------:R-:W-:Y:S01]  /*2410*/  UISETP.LT.U32.AND UP0, UPT, UR43, 0x3, UP0 ;  /* 0x000000032b00788c */ /* 0x000fe20008701070 */
[----:B------:R-:W-:Y:S01]  /*2420*/  ISETP.GE.OR P0, PT, R6, UR10, P0 ;  /* 0x0000000a06007c0c */ /* 0x000fe20008706670 */
[----:B------:R-:W-:Y:S01]  /*2430*/  IMAD.WIDE.U32 R4, R69, UR4, R10 ;  /* 0x0000000445047c25 */ /* 0x000fe2000f8e000a */
[----:B------:R-:W-:Y:S01]  /*2440*/  ULDC.64 UR8, c[0x0][0x5c8] ;  /* 0x0001720000087ab9 */ /* 0x000fe20000000a00 */
[----:B------:R-:W-:-:S02]  /*2450*/  USEL UR6, URZ, 0x1, !UP0 ;  /* 0x000000013f067887 */ /* 0x000fc4000c000000 */
[----:B------:R-:W-:Y:S01]  /*2460*/  IMAD R7, R69, UR5, R0 ;  /* 0x0000000545077c24 */ /* 0x000fe2000f8e0200 */
[----:B------:R-:W-:Y:S01]  /*2470*/  @UP1 UIMAD.WIDE.U32 UR4, UR42, -0x55555555, URZ ;  /* 0xaaaaaaab2a0418a5 */ /* 0x000fe2000f8e003f */
[----:B------:R-:W-:Y:S01]  /*2480*/  IMAD.WIDE R70, R71, 0x80, R56 ;  /* 0x0000008047467825 */ /* 0x000fe200078e0238 */
[----:B------:R-:W-:Y:S02]  /*2490*/  ULOP3.LUT UR40, UR40, UR6, URZ, 0x3c, !UPT ;  /* 0x0000000628287292 */ /* 0x000fe4000f8e3c3f */
[----:B------:R-:W-:Y:S01]  /*24a0*/  @UP1 USHF.R.U32.HI UR4, URZ, 0x1, UR5 ;  /* 0x000000013f041899 */ /* 0x000fe20008011605 */
[----:B------:R-:W-:Y:S02]  /*24b0*/  IMAD.IADD R5, R5, 0x1, R7 ;  /* 0x0000000105057824 */ /* 0x000fe400078e0207 */
[----:B------:R-:W-:Y:S01]  /*24c0*/  IMAD R7, R71, UR8, RZ ;  /* 0x0000000847077c24 */ /* 0x000fe2000f8e02ff */
[----:B------:R-:W-:Y:S01]  /*24d0*/  @UP1 ULOP3.LUT UR40, UR40, 0x1, UR4, 0x78, !UPT ;  /* 0x0000000128281892 */ /* 0x000fe2000f8e7804 */
[----:B------:R-:W-:-:S04]  /*24e0*/  IMAD.WIDE.U32 R72, R70, UR8, R4 ;  /* 0x0000000846487c25 */ /* 0x000fc8000f8e0004 */
[----:B------:R-:W-:Y:S02]  /*24f0*/  IMAD R7, R70, UR9, R7 ;  /* 0x0000000946077c24 */ /* 0x000fe4000f8e0207 */
[----:B------:R-:W-:Y:S01]  /*2500*/  IMAD.MOV.U32 R0, RZ, RZ, -0x1 ;  /* 0xffffffffff007424 */ /* 0x000fe200078e00ff */
[----:B------:R-:W-:Y:S06]  /*2510*/  @P0 BRA `(.L_x_32) ;  /* 0x00000020009c0947 */ /* 0x000fec0003800000 */
[----:B-----5:R-:W-:Y:S01]  /*2520*/  FSETP.NEU.AND P0, PT, R58, RZ, PT ;  /* 0x000000ff3a00720b */ /* 0x020fe20003f0d000 */
[----:B------:R-:W-:Y:S01]  /*2530*/  IMAD.IADD R4, R62, 0x1, -R3 ;  /* 0x000000013e047824 */ /* 0x000fe200078e0a03 */
[----:B------:R-:W-:Y:S01]  /*2540*/  BSSY B0, `(.L_x_32) ;  /* 0x0000224000007945 */ /* 0x000fe20003800000 */
[----:B------:R-:W-:Y:S02]  /*2550*/  IMAD.IADD R3, R67, 0x1, -R6 ;  /* 0x0000000143037824 */ /* 0x000fe400078e0a06 */
[----:B------:R-:W-:Y:S01]  /*2560*/  IMAD.IADD R83, R73, 0x1, R7 ;  /* 0x0000000149537824 */ /* 0x000fe200078e0207 */
[----:B------:R-:W-:-:S04]  /*2570*/  ISETP.GT.AND P2, PT, R4, RZ, PT ;  /* 0x000000ff0400720c */ /* 0x000fc80003f44270 */
[----:B------:R-:W-:-:S03]  /*2580*/  ISETP.GT.AND P1, PT, R3, RZ, P2 ;  /* 0x000000ff0300720c */ /* 0x000fc60001724270 */
[----:B------:R-:W-:Y:S10]  /*2590*/  @!P0 BRA `(.L_x_33) ;  /* 0x0000001400e88947 */ /* 0x000ff40003800000 */
[----:B------:R-:W0:Y:S01]  /*25a0*/  LDC.64 R76, c[0x0][0x5b8] ;  /* 0x00016e00ff4c7b82 */ /* 0x000e220000000a00 */
[----:B------:R-:W-:-:S07]  /*25b0*/  ULDC.64 UR4, c[0x0][0x5c0] ;  /* 0x0001700000047ab9 */ /* 0x000fce0000000a00 */
[----:B------:R-:W1:Y:S08]  /*25c0*/  LDC.64 R78, c[0x0][0x5b0] ;  /* 0x00016c00ff4e7b82 */ /* 0x000e700000000a00 */
[----:B------:R-:W2:Y:S01]  /*25d0*/  LDC.64 R80, c[0x0][0x5a8] ;  /* 0x00016a00ff507b82 */ /* 0x000ea20000000a00 */
[-C--:B0-----:R-:W-:Y:S02]  /*25e0*/  IMAD R6, R9, R76.reuse, RZ ;  /* 0x0000004c09067224 */ /* 0x081fe400078e02ff */
[----:B------:R-:W-:-:S04]  /*25f0*/  IMAD.WIDE.U32 R74, R69, R76, R10 ;  /* 0x0000004c454a7225 */ /* 0x000fc800078e000a */
[----:B------:R-:W-:Y:S02]  /*2600*/  IMAD R73, R69, R77, R6 ;  /* 0x0000004d45497224 */ /* 0x000fe400078e0206 */
[-C--:B-1----:R-:W-:Y:S02]  /*2610*/  IMAD R5, R71, R78.reuse, RZ ;  /* 0x0000004e47057224 */ /* 0x082fe400078e02ff */
[----:B------:R-:W-:Y:S02]  /*2620*/  IMAD.IADD R13, R75, 0x1, R73 ;  /* 0x000000014b0d7824 */ /* 0x000fe400078e0249 */
[----:B------:R-:W-:Y:S02]  /*2630*/  IMAD.MOV.U32 R12, RZ, RZ, R74 ;  /* 0x000000ffff0c7224 */ /* 0x000fe400078e004a */
[C---:B------:R-:W-:Y:S02]  /*2640*/  IMAD R77, R70.reuse, R79, R5 ;  /* 0x0000004f464d7224 */ /* 0x040fe400078e0205 */
[----:B------:R-:W-:-:S04]  /*2650*/  IMAD.WIDE.U32 R6, R70, R78, R12 ;  /* 0x0000004e46067225 */ /* 0x000fc800078e000c */
[----:B------:R-:W-:Y:S01]  /*2660*/  IMAD.IADD R5, R7, 0x1, R77 ;  /* 0x0000000107057824 */ /* 0x000fe200078e024d */
[----:B--2---:R-:W-:-:S04]  /*2670*/  LEA R14, P0, R6, R80, 0x1 ;  /* 0x00000050060e7211 */ /* 0x004fc800078008ff */
[----:B------:R-:W-:-:S05]  /*2680*/  LEA.HI.X R15, R6, R81, R5, 0x1, P0 ;  /* 0x00000051060f7211 */ /* 0x000fca00000f0c05 */
[----:B------:R0:W2:Y:S01]  /*2690*/  @P1 LDG.E.LTC128B.U16 R5, desc[UR36][R14.64] ;  /* 0x000000240e051981 */ /* 0x0000a2000c1e1520 */
[----:B------:R-:W-:Y:S01]  /*26a0*/  LEA R8, P0, R72, UR4, 0x1 ;  /* 0x0000000448087c11 */ /* 0x000fe2000f8008ff */
[----:B------:R-:W-:Y:S01]  /*26b0*/  IMAD.WIDE.U32 R6, R70, R78, R10 ;  /* 0x0000004e46067225 */ /* 0x000fe200078e000a */
[----:B------:R-:W-:Y:S03]  /*26c0*/  BSSY B1, `(.L_x_34) ;  /* 0x0000012000017945 */ /* 0x000fe60003800000 */
[----:B------:R-:W-:Y:S02]  /*26d0*/  IMAD.IADD R7, R77, 0x1, R7 ;  /* 0x000000014d077824 */ /* 0x000fe400078e0207 */
[----:B------:R-:W-:Y:S01]  /*26e0*/  IMAD.WIDE.U32 R20, R69, R76, R6 ;  /* 0x0000004c45147225 */ /* 0x000fe200078e0006 */
[----:B0-----:R-:W-:-:S03]  /*26f0*/  SHF.L.U64.HI R15, R78, 0x3, R79 ;  /* 0x000000034e0f7819 */ /* 0x001fc6000001024f */
[----:B------:R-:W-:Y:S01]  /*2700*/  IMAD.IADD R7, R73, 0x1, R21 ;  /* 0x0000000149077824 */ /* 0x000fe200078e0215 */
[----:B------:R-:W-:Y:S01]  /*2710*/  LEA R6, P4, R20, R80, 0x1 ;  /* 0x0000005014067211 */ /* 0x000fe200078808ff */
[----:B------:R-:W-:-:S03]  /*2720*/  IMAD.SHL.U32 R14, R78, 0x8, RZ ;  /* 0x000000084e0e7824 */ /* 0x000fc600078e00ff */
[----:B------:R-:W-:Y:S01]  /*2730*/  LEA.HI.X R7, R20, R81, R7, 0x1, P4 ;  /* 0x0000005114077211 */ /* 0x000fe200020f0c07 */
[----:B--2---:R-:W-:-:S05]  /*2740*/  HADD2.F32 R9, -RZ, R5.H0_H0 ;  /* 0x20000005ff097230 */ /* 0x004fca0000004100 */
[----:B------:R-:W-:-:S04]  /*2750*/  FMUL R9, R9, R58 ;  /* 0x0000003a09097220 */ /* 0x000fc80000400000 */
[----:B------:R-:W-:Y:S01]  /*2760*/  FFMA R24, R24, R23, R9 ;  /* 0x0000001718187223 */ /* 0x000fe20000000009 */
[----:B------:R-:W-:Y:S02]  /*2770*/  LEA.HI.X R9, R72, UR5, R83, 0x1, P0 ;  /* 0x0000000548097c11 */ /* 0x000fe400080f0c53 */
[----:B------:R-:W-:Y:S02]  /*2780*/  ISETP.GT.AND P0, PT, R4, 0x1, PT ;  /* 0x000000010400780c */ /* 0x000fe40003f04270 */
[----:B------:R-:W-:Y:S02]  /*2790*/  F2FP.F16.F32.PACK_AB R24, RZ, R24 ;  /* 0x00000018ff18723e */ /* 0x000fe400000000ff */
[----:B------:R-:W-:-:S03]  /*27a0*/  ISETP.GT.AND P3, PT, R3, RZ, P0 ;  /* 0x000000ff0300720c */ /* 0x000fc60000764270 */
[----:B------:R0:W-:Y:S10]  /*27b0*/  @P1 STG.E.U16 desc[UR36][R8.64], R24 ;  /* 0x0000001808001986 */ /* 0x0001f4000c101524 */
[----:B------:R-:W-:Y:S05]  /*27c0*/  @!P3 BRA `(.L_x_35) ;  /* 0x000000000004b947 */ /* 0x000fea0003800000 */
[----:B------:R1:W5:Y:S02]  /*27d0*/  LDG.E.LTC128B.U16 R5, desc[UR36][R6.64+0x2] ;  /* 0x0000022406057981 */ /* 0x000364000c1e1520 */
.L_x_35:
[----:B------:R-:W-:Y:S05]  /*27e0*/  BSYNC B1 ;  /* 0x0000000000017941 */ /* 0x000fea0003800000 */
.L_x_34:
[----:B-----5:R-:W-:Y:S01]  /*27f0*/  HADD2.F32 R71, -RZ, R5.H0_H0 ;  /* 0x20000005ff477230 */ /* 0x020fe20000004100 */
[----:B------:R-:W-:Y:S01]  /*2800*/  ISETP.GT.AND P2, PT, R3, 0x8, P2 ;  /* 0x000000080300780c */ /* 0x000fe20001744270 */
[----:B------:R-:W-:Y:S01]  /*2810*/  IMAD.WIDE.U32 R20, R70, R78, R14 ;  /* 0x0000004e46147225 */ /* 0x000fe200078e000e */
[----:B0-----:R-:W-:-:S03]  /*2820*/  PRMT R24, R5, 0x7610, R24 ;  /* 0x0000761005187816 */ /* 0x001fc60000000018 */
[----:B------:R-:W-:Y:S01]  /*2830*/  FMUL R12, R71, R58 ;  /* 0x0000003a470c7220 */ /* 0x000fe20000400000 */
[----:B------:R-:W-:Y:S01]  /*2840*/  IMAD.IADD R77, R77, 0x1, R21 ;  /* 0x000000014d4d7824 */ /* 0x000fe200078e0215 */
[----:B------:R-:W-:Y:S02]  /*2850*/  IADD3 R74, P1, R74, R20, RZ ;  /* 0x000000144a4a7210 */ /* 0x000fe40007f3e0ff */
[----:B------:R-:W-:-:S03]  /*2860*/  FFMA R12, R25, R23, R12 ;  /* 0x00000017190c7223 */ /* 0x000fc6000000000c */
[----:B------:R-:W-:Y:S01]  /*2870*/  IMAD.X R13, R77, 0x1, R13, P1 ;  /* 0x000000014d0d7824 */ /* 0x000fe200008e060d */
[C---:B------:R-:W-:Y:S02]  /*2880*/  LEA R14, P1, R74.reuse, R80, 0x1 ;  /* 0x000000504a0e7211 */ /* 0x040fe400078208ff */
[----:B------:R-:W-:Y:S02]  /*2890*/  F2FP.F16.F32.PACK_AB R12, RZ, R12 ;  /* 0x0000000cff0c723e */ /* 0x000fe400000000ff */
[----:B------:R-:W-:Y:S02]  /*28a0*/  LEA.HI.X R15, R74, R81, R13, 0x1, P1 ;  /* 0x000000514a0f7211 */ /* 0x000fe400008f0c0d */
[----:B------:R-:W-:-:S05]  /*28b0*/  PRMT R21, R12, 0x7610, R21 ;  /* 0x000076100c157816 */ /* 0x000fca0000000015 */
[----:B------:R0:W-:Y:S04]  /*28c0*/  @P3 STG.E.U16 desc[UR36][R8.64+0x2], R21 ;  /* 0x0000021508003986 */ /* 0x0001e8000c101524 */
[----:B------:R-:W2:Y:S01]  /*28d0*/  @P2 LDG.E.LTC128B.U16 R24, desc[UR36][R14.64] ;  /* 0x000000240e182981 */ /* 0x000ea2000c1e1520 */
[----:B------:R-:W-:Y:S01]  /*28e0*/  IADD3 R20, P1, R10, R20, RZ ;  /* 0x000000140a147210 */ /* 0x000fe20007f3e0ff */
[----:B------:R-:W-:Y:S01]  /*28f0*/  BSSY B1, `(.L_x_36) ;  /* 0x0000011000017945 */ /* 0x000fe20003800000 */
[----:B------:R-:W-:Y:S02]  /*2900*/  SHF.L.U64.HI R13, R59, 0x1, R60 ;  /* 0x000000013b0d7819 */ /* 0x000fe4000001023c */
[----:B------:R-:W-:Y:S01]  /*2910*/  ISETP.GT.AND P0, PT, R3, 0x8, P0 ;  /* 0x000000080300780c */ /* 0x000fe20000704270 */
[----:B0-----:R-:W-:Y:S01]  /*2920*/  IMAD.X R21, R11, 0x1, R77, P1 ;  /* 0x000000010b157824 */ /* 0x001fe200008e064d */
[----:B------:R-:W-:Y:S01]  /*2930*/  LEA R12, P1, R59, R8, 0x1 ;  /* 0x000000083b0c7211 */ /* 0x000fe200078208ff */
[----:B------:R-:W-:-:S04]  /*2940*/  IMAD.WIDE.U32 R20, R69, R76, R20 ;  /* 0x0000004c45147225 */ /* 0x000fc800078e0014 */
[----:B------:R-:W-:Y:S01]  /*2950*/  IMAD.X R13, R13, 0x1, R9, P1 ;  /* 0x000000010d0d7824 */ /* 0x000fe200008e0609 */
[----:B------:R-:W-:Y:S01]  /*2960*/  LEA R10, P3, R20, R80, 0x1 ;  /* 0x00000050140a7211 */ /* 0x000fe200078608ff */
[----:B------:R-:W-:-:S05]  /*2970*/  IMAD.IADD R11, R73, 0x1, R21 ;  /* 0x00000001490b7824 */ /* 0x000fca00078e0215 */
[----:B------:R-:W-:Y:S01]  /*2980*/  LEA.HI.X R11, R20, R81, R11, 0x1, P3 ;  /* 0x00000051140b7211 */ /* 0x000fe200018f0c0b */
[----:B--2---:R-:W-:-:S05]  /*2990*/  HADD2.F32 R5, -RZ, R24.H0_H0 ;  /* 0x20000018ff057230 */ /* 0x004fca0000004100 */
[----:B------:R-:W-:-:S04]  /*29a0*/  FMUL R5, R5, R58 ;  /* 0x0000003a05057220 */ /* 0x000fc80000400000 */
[----:B------:R-:W-:-:S05]  /*29b0*/  FFMA R5, R26, R23, R5 ;  /* 0x000000171a057223 */ /* 0x000fca0000000005 */
[----:B------:R-:W-:-:S05]  /*29c0*/  F2FP.F16.F32.PACK_AB R5, RZ, R5 ;  /* 0x00000005ff05723e */ /* 0x000fca00000000ff */
[----:B------:R0:W-:Y:S01]  /*29d0*/  @P2 STG.E.U16 desc[UR36][R12.64], R5 ;  /* 0x000000050c002986 */ /* 0x0001e2000c101524 */
[----:B------:R-:W-:Y:S05]  /*29e0*/  @!P0 BRA `(.L_x_37) ;  /* 0x0000000000048947 */ /* 0x000fea0003800000 */
[----:B------:R2:W5:Y:S02]  /*29f0*/  LDG.E.LTC128B.U16 R24, desc[UR36][R10.64+0x2] ;  /* 0x000002240a187981 */ /* 0x000564000c1e1520 */
.L_x_37:
[----:B------:R-:W-:Y:S05]  /*2a00*/  BSYNC B1 ;  /* 0x0000000000017941 */ /* 0x000fea0003800000 */
.L_x_36:
[----:B0----5:R-:W-:Y:S01]  /*2a10*/  HADD2.F32 R5, -RZ, R24.H0_H0 ;  /* 0x20000018ff057230 */ /* 0x021fe20000004100 */
[----:B------:R-:W-:Y:S01]  /*2a20*/  ISETP.GT.AND P1, PT, R4, 0x8, PT ;  /* 0x000000080400780c */ /* 0x000fe20003f24270 */
[----:B------:R-:W-:Y:S03]  /*2a30*/  BSSY B1, `(.L_x_38) ;  /* 0x0000008000017945 */ /* 0x000fe60003800000 */
[----:B------:R-:W-:Y:S01]  /*2a40*/  FMUL R14, R5, R58 ;  /* 0x0000003a050e7220 */ /* 0x000fe20000400000 */
[----:B------:R-:W-:-:S03]  /*2a50*/  ISETP.GT.AND P2, PT, R3, RZ, P1 ;  /* 0x000000ff0300720c */ /* 0x000fc60000f44270 */
[----:B------:R-:W-:-:S05]  /*2a60*/  FFMA R14, R27, R23, R14 ;  /* 0x000000171b0e7223 */ /* 0x000fca000000000e */
[----:B------:R-:W-:-:S05]  /*2a70*/  F2FP.F16.F32.PACK_AB R14, RZ, R14 ;  /* 0x0000000eff0e723e */ /* 0x000fca00000000ff */
[----:B------:R0:W-:Y:S01]  /*2a80*/  @P0 STG.E.U16 desc[UR36][R12.64+0x2], R14 ;  /* 0x0000020e0c000986 */ /* 0x0001e2000c101524 */
[----:B------:R-:W-:Y:S05]  /*2a90*/  @!P2 BRA `(.L_x_39) ;  /* 0x000000000004a947 */ /* 0x000fea0003800000 */
[----:B------:R3:W5:Y:S02]  /*2aa0*/  LDG.E.LTC128B.U16 R24, desc[UR36][R6.64+0x10] ;  /* 0x0000102406187981 */ /* 0x000764000c1e1520 */
.L_x_39:
[----:B------:R-:W-:Y:S05]  /*2ab0*/  BSYNC B1 ;  /* 0x0000000000017941 */ /* 0x000fea0003800000 */
.L_x_38:
[----:B-----5:R-:W-:Y:S01]  /*2ac0*/  HADD2.F32 R5, -RZ, R24.H0_H0 ;  /* 0x20000018ff057230 */ /* 0x020fe20000004100 */
        /* <DEDUP_REMOVED lines=9> */
.L_x_41:
[----:B------:R-:W-:Y:S05]  /*2b60*/  BSYNC B1 ;  /* 0x0000000000017941 */ /* 0x000fea0003800000 */
.L_x_40:
[----:B----45:R-:W-:Y:S01]  /*2b70*/  HADD2.F32 R5, -RZ, R24.H0_H0 ;  /* 0x20000018ff057230 */ /* 0x030fe20000004100 */
[----:B------:R-:W-:Y:S01]  /*2b80*/  ISETP.GT.AND P1, PT, R3, 0x8, P1 ;  /* 0x000000080300780c */ /* 0x000fe20000f24270 */
[----:B------:R-:W-:Y:S03]  /*2b90*/  BSSY B1, `(.L_x_42) ;  /* 0x0000007000017945 */ /* 0x000fe60003800000 */
[----:B0-----:R-:W-:-:S04]  /*2ba0*/  FMUL R14, R5, R58 ;  /* 0x0000003a050e7220 */ /* 0x001fc80000400000 */
[----:B------:R-:W-:-:S05]  /*2bb0*/  FFMA R14, R29, R23, R14 ;  /* 0x000000171d0e7223 */ /* 0x000fca000000000e */
[----:B------:R-:W-:-:S05]  /*2bc0*/  F2FP.F16.F32.PACK_AB R14, RZ, R14 ;  /* 0x0000000eff0e723e */ /* 0x000fca00000000ff */
[----:B------:R0:W-:Y:S01]  /*2bd0*/  @P3 STG.E.U16 desc[UR36][R8.64+0x12], R14 ;  /* 0x0000120e08003986 */ /* 0x0001e2000c101524 */
[----:B------:R-:W-:Y:S05]  /*2be0*/  @!P1 BRA `(.L_x_43) ;  /* 0x0000000000049947 */ /* 0x000fea0003800000 */
[----:B------:R4:W5:Y:S02]  /*2bf0*/  LDG.E.LTC128B.U16 R24, desc[UR36][R10.64+0x10] ;  /* 0x000010240a187981 */ /* 0x000964000c1e1520 */
.L_x_43:
[----:B------:R-:W-:Y:S05]  /*2c00*/  BSYNC B1 ;  /* 0x0000000000017941 */ /* 0x000fea0003800000 */
.L_x_42:
[----:B-----5:R-:W-:Y:S01]  /*2c10*/  HADD2.F32 R5, -RZ, R24.H0_H0 ;  /* 0x20000018ff057230 */ /* 0x020fe20000004100 */
[----:B------:R-:W-:Y:S01]  /*2c20*/  ISETP.GT.AND P0, PT, R3, 0x8, P0 ;  /* 0x000000080300780c */ /* 0x000fe20000704270 */
[----:B------:R-:W-:Y:S03]  /*2c30*/  BSSY B1, `(.L_x_44) ;  /* 0x0000007000017945 */ /* 0x000fe60003800000 */
[----:B------:R-:W-:-:S04]  /*2c40*/  FMUL R5, R5, R58 ;  /* 0x0000003a05057220 */ /* 0x000fc80000400000 */
[----:B------:R-:W-:-:S05]  /*2c50*/  FFMA R5, R30, R23, R5 ;  /* 0x000000171e057223 */ /* 0x000fca0000000005 */
[----:B------:R-:W-:-:S05]  /*2c60*/  F2FP.F16.F32.PACK_AB R5, RZ, R5 ;  /* 0x00000005ff05723e */ /* 0x000fca00000000ff */
[----:B------:R0:W-:Y:S01]  /*2c70*/  @P1 STG.E.U16 desc[UR36][R12.64+0x10], R5 ;  /* 0x000010050c001986 */ /* 0x0001e2000c101524 */
[----:B------:R-:W-:Y:S05]  /*2c80*/  @!P0 BRA `(.L_x_45) ;  /* 0x0000000000048947 */ /* 0x000fea0003800000 */
[----:B------:R0:W5:Y:S02]  /*2c90*/  LDG.E.LTC128B.U16 R24, desc[UR36][R10.64+0x12] ;  /* 0x000012240a187981 */ /* 0x000164000c1e1520 */
.L_x_45:
[----:B------:R-:W-:Y:S05]  /*2ca0*/  BSYNC B1 ;  /* 0x0000000000017941 */ /* 0x000fea0003800000 */
.L_x_44:
        /* <DEDUP_REMOVED lines=10> */
.L_x_47:
[----:B------:R-:W-:Y:S05]  /*2d50*/  BSYNC B1 ;  /* 0x0000000000017941 */ /* 0x000fea0003800000 */
.L_x_46:
        /* <DEDUP_REMOVED lines=10> */
.L_x_49:
[----:B------:R-:W-:Y:S05]  /*2e00*/  BSYNC B1 ;  /* 0x0000000000017941 */ /* 0x000fea0003800000 */
.L_x_48:
[----:B0----5:R-:W-:Y:S01]  /*2e10*/  HADD2.F32 R5, -RZ, R24.H0_H0 ;  /* 0x20000018ff057230 */ /* 0x021fe20000004100 */
        /* <DEDUP_REMOVED lines=8> */
.L_x_51:
[----:B------:R-:W-:Y:S05]  /*2ea0*/  BSYNC B1 ;  /* 0x0000000000017941 */ /* 0x000fea0003800000 */
.L_x_50:
        /* <DEDUP_REMOVED lines=9> */
.L_x_53:
[----:B------:R-:W-:Y:S05]  /*2f40*/  BSYNC B1 ;  /* 0x0000000000017941 */ /* 0x000fea0003800000 */
.L_x_52:
        /* <DEDUP_REMOVED lines=10> */
.L_x_55:
[----:B------:R-:W-:Y:S05]  /*2ff0*/  BSYNC B1 ;  /* 0x0000000000017941 */ /* 0x000fea0003800000 */
.L_x_54:
        /* <DEDUP_REMOVED lines=10> */
.L_x_57:
[----:B------:R-:W-:Y:S05]  /*30a0*/  BSYNC B1 ;  /* 0x0000000000017941 */ /* 0x000fea0003800000 */
.L_x_56:
        /* <DEDUP_REMOVED lines=9> */
.L_x_59:
[----:B------:R-:W-:Y:S05]  /*3140*/  BSYNC B1 ;  /* 0x0000000000017941 */ /* 0x000fea0003800000 */
.L_x_58:
        /* <DEDUP_REMOVED lines=9> */
.L_x_61:
[----:B------:R-:W-:Y:S05]  /*31e0*/  BSYNC B1 ;  /* 0x0000000000017941 */ /* 0x000fea0003800000 */
.L_x_60:
        /* <DEDUP_REMOVED lines=10> */
.L_x_63:
[----:B------:R-:W-:Y:S05]  /*3290*/  BSYNC B1 ;  /* 0x0000000000017941 */ /* 0x000fea0003800000 */
.L_x_62:
        /* <DEDUP_REMOVED lines=10> */
.L_x_65:
[----:B------:R-:W-:Y:S05]  /*3340*/  BSYNC B1 ;  /* 0x0000000000017941 */ /* 0x000fea0003800000 */
.L_x_64:
        /* <DEDUP_REMOVED lines=9> */
.L_x_67:
[----:B------:R-:W-:Y:S05]  /*33e0*/  BSYNC B1 ;  /* 0x0000000000017941 */ /* 0x000fea0003800000 */
.L_x_66:
        /* <DEDUP_REMOVED lines=9> */
.L_x_69:
[----:B------:R-:W-:Y:S05]  /*3480*/  BSYNC B1 ;  /* 0x0000000000017941 */ /* 0x000fea0003800000 */
.L_x_68:
        /* <DEDUP_REMOVED lines=10> */
.L_x_71:
[----:B------:R-:W-:Y:S05]  /*3530*/  BSYNC B1 ;  /* 0x0000000000017941 */ /* 0x000fea0003800000 */
.L_x_70:
        /* <DEDUP_REMOVED lines=10> */
.L_x_73:
[----:B------:R-:W-:Y:S05]  /*35e0*/  BSYNC B1 ;  /* 0x0000000000017941 */ /* 0x000fea0003800000 */
.L_x_72:
        /* <DEDUP_REMOVED lines=9> */
.L_x_75:
[----:B------:R-:W-:Y:S05]  /*3680*/  BSYNC B1 ;  /* 0x0000000000017941 */ /* 0x000fea0003800000 */
.L_x_74:
        /* <DEDUP_REMOVED lines=9> */
.L_x_77:
[----:B------:R-:W-:Y:S05]  /*3720*/  BSYNC B1 ;  /* 0x0000000000017941 */ /* 0x000fea0003800000 */
.L_x_76:
        /* <DEDUP_REMOVED lines=10> */
.L_x_79:
[----:B------:R-:W-:Y:S05]  /*37d0*/  BSYNC B1 ;  /* 0x0000000000017941 */ /* 0x000fea0003800000 */
.L_x_78:
        /* <DEDUP_REMOVED lines=10> */
.L_x_81:
[----:B------:R-:W-:Y:S05]  /*3880*/  BSYNC B1 ;  /* 0x0000000000017941 */ /* 0x000fea0003800000 */
.L_x_80:
        /* <DEDUP_REMOVED lines=9> */
.L_x_83:
[----:B------:R-:W-:Y:S05]  /*3920*/  BSYNC B1 ;  /* 0x0000000000017941 */ /* 0x000fea0003800000 */
.L_x_82:
        /* <DEDUP_REMOVED lines=9> */
.L_x_85:
[----:B------:R-:W-:Y:S05]  /*39c0*/  BSYNC B1 ;  /* 0x0000000000017941 */ /* 0x000fea0003800000 */
.L_x_84:
        /* <DEDUP_REMOVED lines=10> */
.L_x_87:
[----:B------:R-:W-:Y:S05]  /*3a70*/  BSYNC B1 ;  /* 0x0000000000017941 */ /* 0x000fea0003800000 */
.L_x_86:
[----:B-----5:R-:W-:Y:S01]  /*3a80*/  HADD2.F32 R5, -RZ, R24.H0_H0 ;  /* 0x20000018ff057230 */ /* 0x020fe20000004100 */
[----:B------:R-:W-:Y:S01]  /*3a90*/  ISETP.GT.AND P0, PT, R4, 0x39, PT ;  /* 0x000000390400780c */ /* 0x000fe20003f04270 */
[----:B------:R-:W-:Y:S01]  /*3aa0*/  @P2 IMAD.MOV.U32 R4, RZ, RZ, R8 ;  /* 0x000000ffff042224 */ /* 0x000fe200078e0008 */
[----:B------:R-:W-:Y:S02]  /*3ab0*/  BSSY B1, `(.L_x_88) ;  /* 0x000000a000017945 */ /* 0x000fe40003800000 */
[----:B------:R-:W-:Y:S01]  /*3ac0*/  FMUL R5, R5, R58 ;  /* 0x0000003a05057220 */ /* 0x000fe20000400000 */
[----:B------:R-:W-:-:S03]  /*3ad0*/  ISETP.GT.AND P3, PT, R3, RZ, P0 ;  /* 0x000000ff0300720c */ /* 0x000fc60000764270 */
[----:B------:R-:W-:-:S05]  /*3ae0*/  FFMA R5, R52, R23, R5 ;  /* 0x0000001734057223 */ /* 0x000fca0000000005 */
[----:B------:R-:W-:-:S04]  /*3af0*/  F2FP.F16.F32.PACK_AB R5, RZ, R5 ;  /* 0x00000005ff05723e */ /* 0x000fc800000000ff */
[----:B0-----:R-:W-:Y:S01]  /*3b00*/  PRMT R14, R5, 0x7610, R14 ;  /* 0x00007610050e7816 */ /* 0x001fe2000000000e */
[----:B------:R-:W-:-:S05]  /*3b10*/  @P2 IMAD.MOV.U32 R5, RZ, RZ, R9 ;  /* 0x000000ffff052224 */ /* 0x000fca00078e0009 */
[----:B------:R0:W-:Y:S01]  /*3b20*/  @P2 STG.E.U16 desc[UR36][R4.64+0x70], R14 ;  /* 0x0000700e04002986 */ /* 0x0001e2000c101524 */
[----:B------:R-:W-:Y:S05]  /*3b30*/  @!P3 BRA `(.L_x_89) ;  /* 0x000000000004b947 */ /* 0x000fea0003800000 */
[----:B------:R0:W5:Y:S02]  /*3b40*/  LDG.E.LTC128B.U16 R24, desc[UR36][R6.64+0x72] ;  /* 0x0000722406187981 */ /* 0x000164000c1e1520 */
.L_x_89:
[----:B------:R-:W-:Y:S05]  /*3b50*/  BSYNC B1 ;  /* 0x0000000000017941 */ /* 0x000fea0003800000 */
.L_x_88:
        /* <DEDUP_REMOVED lines=9> */
.L_x_91:
[----:B------:R-:W-:Y:S05]  /*3bf0*/  BSYNC B1 ;  /* 0x0000000000017941 */ /* 0x000fea0003800000 */
.L_x_90:
[----:B-----5:R-:W-:Y:S01]  /*3c00*/  HADD2.F32 R5, -RZ, R24.H0_H0 ;  /* 0x20000018ff057230 */ /* 0x020fe20000004100 */
[----:B------:R-:W-:Y:S01]  /*3c10*/  ISETP.GT.AND P0, PT, R3, 0x8, P0 ;  /* 0x000000080300780c */ /* 0x000fe20000704270 */
[----:B0-----:R-:W-:Y:S01]  /*3c20*/  @P1 IMAD.MOV.U32 R4, RZ, RZ, R12 ;  /* 0x000000ffff041224 */ /* 0x001fe200078e000c */
[----:B------:R-:W-:Y:S02]  /*3c30*/  BSSY B1, `(.L_x_92) ;  /* 0x0000009000017945 */ /* 0x000fe40003800000 */
[----:B------:R-:W-:-:S04]  /*3c40*/  FMUL R5, R5, R58 ;  /* 0x0000003a05057220 */ /* 0x000fc80000400000 */
[----:B------:R-:W-:-:S05]  /*3c50*/  FFMA R5, R54, R23, R5 ;  /* 0x0000001736057223 */ /* 0x000fca0000000005 */
[----:B------:R-:W-:-:S04]  /*3c60*/  F2FP.F16.F32.PACK_AB R5, RZ, R5 ;  /* 0x00000005ff05723e */ /* 0x000fc800000000ff */
[----:B-1-3--:R-:W-:Y:S01]  /*3c70*/  PRMT R6, R5, 0x7610, R6 ;  /* 0x0000761005067816 */ /* 0x00afe20000000006 */
[----:B------:R-:W-:-:S05]  /*3c80*/  @P1 IMAD.MOV.U32 R5, RZ, RZ, R13 ;  /* 0x000000ffff051224 */ /* 0x000fca00078e000d */
[----:B------:R0:W-:Y:S01]  /*3c90*/  @P1 STG.E.U16 desc[UR36][R4.64+0x70], R6 ;  /* 0x0000700604001986 */ /* 0x0001e2000c101524 */
[----:B------:R-:W-:Y:S05]  /*3ca0*/  @!P0 BRA `(.L_x_93) ;  /* 0x0000000000048947 */ /* 0x000fea0003800000 */
[----:B------:R1:W5:Y:S02]  /*3cb0*/  LDG.E.LTC128B.U16 R24, desc[UR36][R10.64+0x72] ;  /* 0x000072240a187981 */ /* 0x000364000c1e1520 */
.L_x_93:
[----:B------:R-:W-:Y:S05]  /*3cc0*/  BSYNC B1 ;  /* 0x0000000000017941 */ /* 0x000fea0003800000 */
.L_x_92:
[----:B------:R-:W-:Y:S05]  /*3cd0*/  @!P0 BRA `(.L_x_94) ;  /* 0x0000000800a88947 */ /* 0x000fea0003800000 */
[----:B-----5:R-:W-:-:S05]  /*3ce0*/  HADD2.F32 R3, -RZ, R24.H0_H0 ;  /* 0x20000018ff037230 */ /* 0x020fca0000004100 */
[----:B0-----:R-:W-:-:S04]  /*3cf0*/  FMUL R4, R3, R58 ;  /* 0x0000003a03047220 */ /* 0x001fc80000400000 */
[----:B------:R-:W-:-:S05]  /*3d00*/  FFMA R4, R55, R23, R4 ;  /* 0x0000001737047223 */ /* 0x000fca0000000004 */
[----:B------:R-:W-:-:S05]  /*3d10*/  F2FP.F16.F32.PACK_AB R4, RZ, R4 ;  /* 0x00000004ff04723e */ /* 0x000fca00000000ff */
[----:B------:R3:W-:Y:S01]  /*3d20*/  STG.E.U16 desc[UR36][R12.64+0x72], R4 ;  /* 0x000072040c007986 */ /* 0x0007e2000c101524 */
[----:B------:R-:W-:Y:S05]  /*3d30*/  BRA `(.L_x_94) ;  /* 0x0000000800907947 */ /* 0x000fea0003800000 */
.L_x_33:
[----:B------:R-:W-:Y:S01]  /*3d40*/  ISETP.GT.AND P3, PT, R4, 0x1, PT ;  /* 0x000000010400780c */ /* 0x000fe20003f64270 */
[----:B------:R-:W-:Y:S01]  /*3d50*/  ULDC.64 UR4, c[0x0][0x5c0] ;  /* 0x0001700000047ab9 */ /* 0x000fe20000000a00 */
[-C--:B------:R-:W-:Y:S01]  /*3d60*/  FMUL R24, R24, R23.reuse ;  /* 0x0000001718187220 */ /* 0x080fe20000400000 */
[----:B------:R-:W-:Y:S01]  /*3d70*/  LEA R6, P4, R72, UR4, 0x1 ;  /* 0x0000000448067c11 */ /* 0x000fe2000f8808ff */
[-C--:B------:R-:W-:Y:S01]  /*3d80*/  FMUL R25, R25, R23.reuse ;  /* 0x0000001719197220 */ /* 0x080fe20000400000 */
[----:B------:R-:W-:Y:S01]  /*3d90*/  ISETP.GT.AND P0, PT, R3, RZ, P3 ;  /* 0x000000ff0300720c */ /* 0x000fe20001f04270 */
[-C--:B------:R-:W-:Y:S01]  /*3da0*/  FMUL R26, R26, R23.reuse ;  /* 0x000000171a1a7220 */ /* 0x080fe20000400000 */
[----:B------:R-:W-:Y:S01]  /*3db0*/  F2FP.F16.F32.PACK_AB R24, RZ, R24 ;  /* 0x00000018ff18723e */ /* 0x000fe200000000ff */
[-C--:B------:R-:W-:Y:S01]  /*3dc0*/  FMUL R27, R27, R23.reuse ;  /* 0x000000171b1b7220 */ /* 0x080fe20000400000 */
[----:B------:R-:W-:Y:S01]  /*3dd0*/  LEA.HI.X R7, R72, UR5, R83, 0x1, P4 ;  /* 0x0000000548077c11 */ /* 0x000fe2000a0f0c53 */
[----:B------:R-:W-:Y:S01]  /*3de0*/  FMUL R28, R28, R23 ;  /* 0x000000171c1c7220 */ /* 0x000fe20000400000 */
[----:B------:R-:W-:Y:S01]  /*3df0*/  F2FP.F16.F32.PACK_AB R25, RZ, R25 ;  /* 0x00000019ff19723e */ /* 0x000fe200000000ff */
[-C--:B------:R-:W-:Y:S01]  /*3e00*/  FMUL R29, R29, R23.reuse ;  /* 0x000000171d1d7220 */ /* 0x080fe20000400000 */
[----:B------:R-:W-:Y:S01]  /*3e10*/  ISETP.GT.AND P2, PT, R3, 0x8, P2 ;  /* 0x000000080300780c */ /* 0x000fe20001744270 */
[----:B------:R-:W-:Y:S01]  /*3e20*/  @P1 STG.E.U16 desc[UR36][R6.64], R24 ;  /* 0x0000001806001986 */ /* 0x000fe2000c101524 */
[----:B------:R-:W-:Y:S01]  /*3e30*/  ISETP.GT.AND P1, PT, R4, 0x8, PT ;  /* 0x000000080400780c */ /* 0x000fe20003f24270 */
[-C--:B------:R-:W-:Y:S01]  /*3e40*/  FMUL R30, R30, R23.reuse ;  /* 0x000000171e1e7220 */ /* 0x080fe20000400000 */
[C---:B------:R-:W-:Y:S01]  /*3e50*/  SHF.L.U64.HI R5, R59.reuse, 0x1, R60 ;  /* 0x000000013b057819 */ /* 0x040fe2000001023c */
[----:B------:R-:W-:Y:S01]  /*3e60*/  @P0 STG.E.U16 desc[UR36][R6.64+0x2], R25 ;  /* 0x0000021906000986 */ /* 0x000fe2000c101524 */
[----:B------:R-:W-:Y:S01]  /*3e70*/  LEA R8, P5, R59, R6, 0x1 ;  /* 0x000000063b087211 */ /* 0x000fe200078a08ff */
[-C--:B------:R-:W-:Y:S01]  /*3e80*/  FMUL R31, R31, R23.reuse ;  /* 0x000000171f1f7220 */ /* 0x080fe20000400000 */
[----:B------:R-:W-:Y:S01]  /*3e90*/  ISETP.GT.AND P3, PT, R3, 0x8, P3 ;  /* 0x000000080300780c */ /* 0x000fe20001f64270 */
[-C--:B------:R-:W-:Y:S01]  /*3ea0*/  FMUL R32, R32, R23.reuse ;  /* 0x0000001720207220 */ /* 0x080fe20000400000 */
[----:B------:R-:W-:Y:S01]  /*3eb0*/  ISETP.GT.AND P0, PT, R4, 0x9, PT ;  /* 0x000000090400780c */ /* 0x000fe20003f04270 */
[----:B------:R-:W-:Y:S01]  /*3ec0*/  IMAD.X R9, R5, 0x1, R7, P5 ;  /* 0x0000000105097824 */ /* 0x000fe200028e0607 */
[----:B------:R-:W-:Y:S01]  /*3ed0*/  ISETP.GT.AND P4, PT, R3, RZ, P1 ;  /* 0x000000ff0300720c */ /* 0x000fe20000f84270 */
[-C--:B------:R-:W-:Y:S01]  /*3ee0*/  FMUL R33, R33, R23.reuse ;  /* 0x0000001721217220 */ /* 0x080fe20000400000 */
[----:B------:R-:W-:Y:S01]  /*3ef0*/  F2FP.F16.F32.PACK_AB R26, RZ, R26 ;  /* 0x0000001aff1a723e */ /* 0x000fe200000000ff */
[-C--:B------:R-:W-:Y:S01]  /*3f00*/  FMUL R34, R34, R23.reuse ;  /* 0x0000001722227220 */ /* 0x080fe20000400000 */
[----:B------:R-:W-:Y:S01]  /*3f10*/  ISETP.GT.AND P5, PT, R3, RZ, P0 ;  /* 0x000000ff0300720c */ /* 0x000fe200007a4270 */
[----:B------:R-:W-:Y:S01]  /*3f20*/  FMUL R35, R35, R23 ;  /* 0x0000001723237220 */ /* 0x000fe20000400000 */
[----:B------:R-:W-:Y:S01]  /*3f30*/  F2FP.F16.F32.PACK_AB R27, RZ, R27 ;  /* 0x0000001bff1b723e */ /* 0x000fe200000000ff */
[----:B------:R-:W-:Y:S01]  /*3f40*/  @P2 STG.E.U16 desc[UR36][R8.64], R26 ;  /* 0x0000001a08002986 */ /* 0x000fe2000c101524 */
[----:B------:R-:W-:Y:S01]  /*3f50*/  F2FP.F16.F32.PACK_AB R28, RZ, R28 ;  /* 0x0000001cff1c723e */ /* 0x000fe200000000ff */
[-C--:B------:R-:W-:Y:S01]  /*3f60*/  FMUL R36, R36, R23.reuse ;  /* 0x0000001724247220 */ /* 0x080fe20000400000 */
[----:B------:R-:W-:Y:S01]  /*3f70*/  ISETP.GT.AND P2, PT, R3, 0x8, P1 ;  /* 0x000000080300780c */ /* 0x000fe20000f44270 */
[----:B------:R-:W-:Y:S01]  /*3f80*/  @P3 STG.E.U16 desc[UR36][R8.64+0x2], R27 ;  /* 0x0000021b08003986 */ /* 0x000fe2000c101524 */
[----:B------:R-:W-:Y:S01]  /*3f90*/  ISETP.GT.AND P1, PT, R4, 0x10, PT ;  /* 0x000000100400780c */ /* 0x000fe20003f24270 */
[----:B------:R-:W-:Y:S01]  /*3fa0*/  FMUL R37, R37, R23 ;  /* 0x0000001725257220 */ /* 0x000fe20000400000 */
[----:B------:R-:W-:Y:S01]  /*3fb0*/  F2FP.F16.F32.PACK_AB R29, RZ, R29 ;  /* 0x0000001dff1d723e */ /* 0x000fe200000000ff */
[----:B------:R-:W-:Y:S01]  /*3fc0*/  @P4 STG.E.U16 desc[UR36][R6.64+0x10], R28 ;  /* 0x0000101c06004986 */ /* 0x000fe2000c101524 */
[C---:B------:R-:W-:Y:S01]  /*3fd0*/  ISETP.GT.AND P3, PT, R3.reuse, 0x8, P0 ;  /* 0x000000080300780c */ /* 0x040fe20000764270 */
[-C--:B------:R-:W-:Y:S01]  /*3fe0*/  FMUL R38, R38, R23.reuse ;  /* 0x0000001726267220 */ /* 0x080fe20000400000 */
[----:B------:R-:W-:Y:S01]  /*3ff0*/  ISETP.GT.AND P0, PT, R4, 0x11, PT ;  /* 0x000000110400780c */ /* 0x000fe20003f04270 */
[----:B------:R-:W-:Y:S01]  /*4000*/  @P5 STG.E.U16 desc[UR36][R6.64+0x12], R29 ;  /* 0x0000121d06005986 */ /* 0x000fe2000c101524 */
        /* <DEDUP_REMOVED lines=42> */
[----:B------:R-:W-:Y:S01]  /*42b0*/  ISETP.GT.AND P5, PT, R3, RZ, P0 ;  /* 0x000000ff0300720c */ /* 0x000fe200007a4270 */
[-C--:B------:R-:W-:Y:S01]  /*42c0*/  FMUL R52, R52, R23.reuse ;  /* 0x0000001734347220 */ /* 0x080fe20000400000 */
[----:B------:R-:W-:Y:S01]  /*42d0*/  F2FP.F16.F32.PACK_AB R38, RZ, R38 ;  /* 0x00000026ff26723e */ /* 0x000fe200000000ff */
[----:B------:R-:W-:Y:S01]  /*42e0*/  FMUL R53, R53, R23 ;  /* 0x0000001735357220 */ /* 0x000fe20000400000 */
[----:B------:R-:W-:Y:S01]  /*42f0*/  F2FP.F16.F32.PACK_AB R39, RZ, R39 ;  /* 0x00000027ff27723e */ /* 0x000fe200000000ff */
[----:B------:R-:W-:Y:S01]  /*4300*/  FMUL R54, R54, R23 ;  /* 0x0000001736367220 */ /* 0x000fe20000400000 */
[----:B------:R-:W-:Y:S01]  /*4310*/  F2FP.F16.F32.PACK_AB R40, RZ, R40 ;  /* 0x00000028ff28723e */ /* 0x000fe200000000ff */
[----:B------:R-:W-:Y:S01]  /*4320*/  @P2 STG.E.U16 desc[UR36][R8.64+0x30], R38 ;  /* 0x0000302608002986 */ /* 0x000fe2000c101524 */
[----:B------:R-:W-:Y:S01]  /*4330*/  F2FP.F16.F32.PACK_AB R41, RZ, R41 ;  /* 0x00000029ff29723e */ /* 0x000fe200000000ff */
[----:B------:R-:W-:Y:S01]  /*4340*/  FMUL R55, R55, R23 ;  /* 0x0000001737377220 */ /* 0x000fe20000400000 */
[C---:B------:R-:W-:Y:S01]  /*4350*/  ISETP.GT.AND P1, PT, R3.reuse, 0x8, P1 ;  /* 0x000000080300780c */ /* 0x040fe20000f24270 */
[----:B------:R-:W-:Y:S01]  /*4360*/  @P3 STG.E.U16 desc[UR36][R8.64+0x32], R39 ;  /* 0x0000322708003986 */ /* 0x000fe2000c101524 */
[----:B------:R-:W-:-:S02]  /*4370*/  ISETP.GT.AND P2, PT, R3, 0x8, P0 ;  /* 0x000000080300780c */ /* 0x000fc40000744270 */
[C---:B------:R-:W-:Y:S01]  /*4380*/  ISETP.GT.AND P0, PT, R4.reuse, 0x29, PT ;  /* 0x000000290400780c */ /* 0x040fe20003f04270 */
[----:B------:R-:W-:Y:S01]  /*4390*/  @P4 STG.E.U16 desc[UR36][R6.64+0x40], R40 ;  /* 0x0000402806004986 */ /* 0x000fe2000c101524 */
[----:B------:R-:W-:Y:S02]  /*43a0*/  ISETP.GT.AND P4, PT, R4, 0x28, PT ;  /* 0x000000280400780c */ /* 0x000fe40003f84270 */
[----:B------:R-:W-:Y:S01]  /*43b0*/  F2FP.F16.F32.PACK_AB R42, RZ, R42 ;  /* 0x0000002aff2a723e */ /* 0x000fe200000000ff */
[----:B------:R-:W-:Y:S01]  /*43c0*/  @P5 STG.E.U16 desc[UR36][R6.64+0x42], R41 ;  /* 0x0000422906005986 */ /* 0x000fe2000c101524 */
[C---:B------:R-:W-:Y:S02]  /*43d0*/  ISETP.GT.AND P5, PT, R3.reuse, RZ, P4 ;  /* 0x000000ff0300720c */ /* 0x040fe400027a4270 */
[----:B------:R-:W-:Y:S01]  /*43e0*/  ISETP.GT.AND P3, PT, R3, RZ, P0 ;  /* 0x000000ff0300720c */ /* 0x000fe20000764270 */
[----:B------:R-:W-:Y:S01]  /*43f0*/  @P1 STG.E.U16 desc[UR36][R8.64+0x40], R42 ;  /* 0x0000402a08001986 */ /* 0x000fe2000c101524 */
[----:B------:R-:W-:-:S02]  /*4400*/  F2FP.F16.F32.PACK_AB R43, RZ, R43 ;  /* 0x0000002bff2b723e */ /* 0x000fc400000000ff */
[----:B------:R-:W-:Y:S02]  /*4410*/  F2FP.F16.F32.PACK_AB R44, RZ, R44 ;  /* 0x0000002cff2c723e */ /* 0x000fe400000000ff */
[C---:B------:R-:W-:Y:S01]  /*4420*/  ISETP.GT.AND P4, PT, R3.reuse, 0x8, P4 ;  /* 0x000000080300780c */ /* 0x040fe20002784270 */
[----:B------:R-:W-:Y:S01]  /*4430*/  @P2 STG.E.U16 desc[UR36][R8.64+0x42], R43 ;  /* 0x0000422b08002986 */ /* 0x000fe2000c101524 */
[----:B------:R-:W-:Y:S02]  /*4440*/  F2FP.F16.F32.PACK_AB R45, RZ, R45 ;  /* 0x0000002dff2d723e */ /* 0x000fe400000000ff */
[C---:B------:R-:W-:Y:S01]  /*4450*/  ISETP.GT.AND P2, PT, R4.reuse, 0x31, PT ;  /* 0x000000310400780c */ /* 0x040fe20003f44270 */
[----:B------:R-:W-:Y:S01]  /*4460*/  @P5 STG.E.U16 desc[UR36][R6.64+0x50], R44 ;  /* 0x0000502c06005986 */ /* 0x000fe2000c101524 */
[----:B------:R-:W-:Y:S02]  /*4470*/  ISETP.GT.AND P5, PT, R3, 0x8, P0 ;  /* 0x000000080300780c */ /* 0x000fe400007a4270 */
[C---:B------:R-:W-:Y:S01]  /*4480*/  ISETP.GT.AND P1, PT, R4.reuse, 0x38, PT ;  /* 0x000000380400780c */ /* 0x040fe20003f24270 */
[----:B------:R-:W-:Y:S01]  /*4490*/  @P3 STG.E.U16 desc[UR36][R6.64+0x52], R45 ;  /* 0x0000522d06003986 */ /* 0x000fe2000c101524 */
[----:B------:R-:W-:-:S02]  /*44a0*/  ISETP.GT.AND P3, PT, R4, 0x30, PT ;  /* 0x000000300400780c */ /* 0x000fc40003f64270 */
[----:B------:R-:W-:Y:S01]  /*44b0*/  ISETP.GT.AND P0, PT, R4, 0x39, PT ;  /* 0x000000390400780c */ /* 0x000fe20003f04270 */
[----:B------:R-:W-:Y:S01]  /*44c0*/  @P4 IMAD.MOV.U32 R4, RZ, RZ, R8 ;  /* 0x000000ffff044224 */ /* 0x000fe200078e0008 */
[----:B------:R-:W-:Y:S01]  /*44d0*/  F2FP.F16.F32.PACK_AB R46, RZ, R46 ;  /* 0x0000002eff2e723e */ /* 0x000fe200000000ff */
[----:B------:R-:W-:Y:S01]  /*44e0*/  @P4 IMAD.MOV.U32 R5, RZ, RZ, R9 ;  /* 0x000000ffff054224 */ /* 0x000fe200078e0009 */
[----:B------:R-:W-:Y:S02]  /*44f0*/  F2FP.F16.F32.PACK_AB R47, RZ, R47 ;  /* 0x0000002fff2f723e */ /* 0x000fe400000000ff */
[----:B------:R-:W-:Y:S02]  /*4500*/  F2FP.F16.F32.PACK_AB R48, RZ, R48 ;  /* 0x00000030ff30723e */ /* 0x000fe400000000ff */
[----:B------:R0:W-:Y:S01]  /*4510*/  @P4 STG.E.U16 desc[UR36][R4.64+0x50], R46 ;  /* 0x0000502e04004986 */ /* 0x0001e2000c101524 */
[----:B------:R-:W-:Y:S02]  /*4520*/  ISETP.GT.AND P4, PT, R3, RZ, P2 ;  /* 0x000000ff0300720c */ /* 0x000fe40001784270 */
[----:B------:R-:W-:-:S02]  /*4530*/  F2FP.F16.F32.PACK_AB R49, RZ, R49 ;  /* 0x00000031ff31723e */ /* 0x000fc400000000ff */
[----:B------:R-:W-:Y:S02]  /*4540*/  ISETP.GT.AND P2, PT, R3, 0x8, P2 ;  /* 0x000000080300780c */ /* 0x000fe40001744270 */
[----:B------:R-:W-:Y:S02]  /*4550*/  F2FP.F16.F32.PACK_AB R50, RZ, R50 ;  /* 0x00000032ff32723e */ /* 0x000fe400000000ff */
[----:B------:R-:W-:Y:S02]  /*4560*/  F2FP.F16.F32.PACK_AB R51, RZ, R51 ;  /* 0x00000033ff33723e */ /* 0x000fe400000000ff */
[----:B------:R-:W-:Y:S01]  /*4570*/  F2FP.F16.F32.PACK_AB R52, RZ, R52 ;  /* 0x00000034ff34723e */ /* 0x000fe200000000ff */
[----:B0-----:R-:W-:Y:S01]  /*4580*/  @P5 IMAD.MOV.U32 R4, RZ, RZ, R8 ;  /* 0x000000ffff045224 */ /* 0x001fe200078e0008 */
[----:B------:R-:W-:Y:S01]  /*4590*/  F2FP.F16.F32.PACK_AB R53, RZ, R53 ;  /* 0x00000035ff35723e */ /* 0x000fe200000000ff */
[----:B------:R-:W-:Y:S01]  /*45a0*/  @P5 IMAD.MOV.U32 R5, RZ, RZ, R9 ;  /* 0x000000ffff055224 */ /* 0x000fe200078e0009 */
[----:B------:R-:W-:-:S02]  /*45b0*/  F2FP.F16.F32.PACK_AB R54, RZ, R54 ;  /* 0x00000036ff36723e */ /* 0x000fc400000000ff */
[----:B------:R-:W-:Y:S02]  /*45c0*/  F2FP.F16.F32.PACK_AB R55, RZ, R55 ;  /* 0x00000037ff37723e */ /* 0x000fe400000000ff */
[----:B------:R0:W-:Y:S01]  /*45d0*/  @P5 STG.E.U16 desc[UR36][R4.64+0x52], R47 ;  /* 0x0000522f04005986 */ /* 0x0001e2000c101524 */
[C---:B------:R-:W-:Y:S02]  /*45e0*/  ISETP.GT.AND P5, PT, R3.reuse, RZ, P3 ;  /* 0x000000ff0300720c */ /* 0x040fe40001fa4270 */
[----:B------:R-:W-:-:S11]  /*45f0*/  ISETP.GT.AND P3, PT, R3, 0x8, P3 ;  /* 0x000000080300780c */ /* 0x000fd60001f64270 */
[----:B0-----:R-:W-:Y:S02]  /*4600*/  @P5 IMAD.MOV.U32 R4, RZ, RZ, R6 ;  /* 0x000000ffff045224 */ /* 0x001fe400078e0006 */
[----:B------:R-:W-:-:S05]  /*4610*/  @P5 IMAD.MOV.U32 R5, RZ, RZ, R7 ;  /* 0x000000ffff055224 */ /* 0x000fca00078e0007 */
[----:B------:R0:W-:Y:S01]  /*4620*/  @P5 STG.E.U16 desc[UR36][R4.64+0x60], R48 ;  /* 0x0000603004005986 */ /* 0x0001e2000c101524 */
[C---:B------:R-:W-:Y:S02]  /*4630*/  ISETP.GT.AND P5, PT, R3.reuse, RZ, P0 ;  /* 0x000000ff0300720c */ /* 0x040fe400007a4270 */
[----:B------:R-:W-:Y:S01]  /*4640*/  ISETP.GT.AND P0, PT, R3, 0x8, P0 ;  /* 0x000000080300780c */ /* 0x000fe20000704270 */
[----:B0-----:R-:W-:Y:S02]  /*4650*/  @P4 IMAD.MOV.U32 R4, RZ, RZ, R6 ;  /* 0x000000ffff044224 */ /* 0x001fe400078e0006 */
[----:B------:R-:W-:-:S05]  /*4660*/  @P4 IMAD.MOV.U32 R5, RZ, RZ, R7 ;  /* 0x000000ffff054224 */ /* 0x000fca00078e0007 */
[----:B------:R0:W-:Y:S01]  /*4670*/  @P4 STG.E.U16 desc[UR36][R4.64+0x62], R49 ;  /* 0x0000623104004986 */ /* 0x0001e2000c101524 */
[C---:B------:R-:W-:Y:S02]  /*4680*/  ISETP.GT.AND P4, PT, R3.reuse, RZ, P1 ;  /* 0x000000ff0300720c */ /* 0x040fe40000f84270 */
[----:B------:R-:W-:Y:S01]  /*4690*/  ISETP.GT.AND P1, PT, R3, 0x8, P1 ;  /* 0x000000080300780c */ /* 0x000fe20000f24270 */
[----:B0-----:R-:W-:Y:S02]  /*46a0*/  @P3 IMAD.MOV.U32 R4, RZ, RZ, R8 ;  /* 0x000000ffff043224 */ /* 0x001fe400078e0008 */
[----:B------:R-:W-:-:S05]  /*46b0*/  @P3 IMAD.MOV.U32 R5, RZ, RZ, R9 ;  /* 0x000000ffff053224 */ /* 0x000fca00078e0009 */
[----:B------:R0:W-:Y:S02]  /*46c0*/  @P3 STG.E.U16 desc[UR36][R4.64+0x60], R50 ;  /* 0x0000603204003986 */ /* 0x0001e4000c101524 */
[----:B0-----:R-:W-:Y:S02]  /*46d0*/  @P2 IMAD.MOV.U32 R4, RZ, RZ, R8 ;  /* 0x000000ffff042224 */ /* 0x001fe400078e0008 */
[----:B------:R-:W-:-:S05]  /*46e0*/  @P2 IMAD.MOV.U32 R5, RZ, RZ, R9 ;  /* 0x000000ffff052224 */ /* 0x000fca00078e0009 */
[----:B------:R0:W-:Y:S02]  /*46f0*/  @P2 STG.E.U16 desc[UR36][R4.64+0x62], R51 ;  /* 0x0000623304002986 */ /* 0x0001e4000c101524 */
[----:B0-----:R-:W-:Y:S02]  /*4700*/  @P4 IMAD.MOV.U32 R4, RZ, RZ, R6 ;  /* 0x000000ffff044224 */ /* 0x001fe400078e0006 */
[----:B------:R-:W-:-:S05]  /*4710*/  @P4 IMAD.MOV.U32 R5, RZ, RZ, R7 ;  /* 0x000000ffff054224 */ /* 0x000fca00078e0007 */
[----:B------:R0:W-:Y:S04]  /*4720*/  @P4 STG.E.U16 desc[UR36][R4.64+0x70], R52 ;  /* 0x0000703404004986 */ /* 0x0001e8000c101524 */
[----:B------:R1:W-:Y:S01]  /*4730*/  @P5 STG.E.U16 desc[UR36][R6.64+0x72], R53 ;  /* 0x0000723506005986 */ /* 0x0003e2000c101524 */
[----:B0-----:R-:W-:Y:S02]  /*4740*/  @P1 IMAD.MOV.U32 R4, RZ, RZ, R8 ;  /* 0x000000ffff041224 */ /* 0x001fe400078e0008 */
[----:B------:R-:W-:-:S05]  /*4750*/  @P1 IMAD.MOV.U32 R5, RZ, RZ, R9 ;  /* 0x000000ffff051224 */ /* 0x000fca00078e0009 */
[----:B------:R1:W-:Y:S04]  /*4760*/  @P1 STG.E.U16 desc[UR36][R4.64+0x70], R54 ;  /* 0x0000703604001986 */ /* 0x0003e8000c101524 */
[----:B------:R1:W-:Y:S02]  /*4770*/  @P0 STG.E.U16 desc[UR36][R8.64+0x72], R55 ;  /* 0x0000723708000986 */ /* 0x0003e4000c101524 */
.L_x_94:
[----:B------:R-:W-:Y:S05]  /*4780*/  BSYNC B0 ;  /* 0x0000000000007941 */ /* 0x000fea0003800000 */
.L_x_32:
[----:B------:R-:W-:Y:S01]  /*4790*/  IADD3 R16, P0, R16, UR38, RZ ;  /* 0x0000002610107c10 */ /* 0x000fe2000ff1e0ff */
[----:B------:R-:W-:Y:S01]  /*47a0*/  ULDC.64 UR4, c[0x0][0x650] ;  /* 0x0001940000047ab9 */ /* 0x000fe20000000a00 */
[----:B------:R-:W-:Y:S01]  /*47b0*/  PRMT R3, RZ, 0x7610, R3 ;  /* 0x00007610ff037816 */ /* 0x000fe20000000003 */
[----:B------:R-:W-:Y:S01]  /*47c0*/  IMAD.MOV.U32 R70, RZ, RZ, -0x1 ;  /* 0xffffffffff467424 */ /* 0x000fe200078e00ff */
[----:B------:R-:W-:Y:S01]  /*47d0*/  IADD3.X R17, R17, UR41, RZ, P0, !PT ;  /* 0x0000002911117c10 */ /* 0x000fe200087fe4ff */
[----:B------:R-:W-:Y:S01]  /*47e0*/  IMAD.MOV.U32 R69, RZ, RZ, -0x1 ;  /* 0xffffffffff457424 */ /* 0x000fe200078e00ff */
[----:B------:R-:W-:-:S04]  /*47f0*/  ISETP.GE.U32.AND P0, PT, R16, UR4, PT ;  /* 0x0000000410007c0c */ /* 0x000fc8000bf06070 */
[----:B------:R-:W-:-:S13]  /*4800*/  ISETP.GE.U32.AND.EX P0, PT, R17, UR5, PT, P0 ;  /* 0x0000000511007c0c */ /* 0x000fda000bf06100 */
[----:B------:R-:W-:Y:S05]  /*4810*/  @P0 BRA `(.L_x_95) ;  /* 0x00000004004c0947 */ /* 0x000fea0003800000 */
[----:B-12-4-:R-:W1:Y:S01]  /*4820*/  LDC.64 R10, c[0x0][0x628] ;  /* 0x00018a00ff0a7b82 */ /* 0x016e620000000a00 */
[----:B---3--:R-:W2:Y:S01]  /*4830*/  S2R R12, SR_CTAID.X ;  /* 0x00000000000c7919 */ /* 0x008ea20000002500 */
[----:B------:R-:W-:Y:S02]  /*4840*/  IMAD.MOV.U32 R8, RZ, RZ, R16 ;  /* 0x000000ffff087224 */ /* 0x000fe400078e0010 */
[----:B------:R-:W-:Y:S01]  /*4850*/  IMAD.MOV.U32 R9, RZ, RZ, R17 ;  /* 0x000000ffff097224 */ /* 0x000fe200078e0011 */
[----:B------:R-:W3:Y:S03]  /*4860*/  S2R R20, SR_CTAID.Y ;  /* 0x0000000000147919 */ /* 0x000ee60000002600 */
[----:B------:R-:W4:Y:S08]  /*4870*/  LDC R0, c[0x0][0x630] ;  /* 0x00018c00ff007b82 */ /* 0x000f300000000800 */
[----:B------:R-:W0:Y:S01]  /*4880*/  LDC.64 R14, c[0x0][0x620] ;  /* 0x00018800ff0e7b82 */ /* 0x000e220000000a00 */
[----:B-1----:R-:W-:-:S04]  /*4890*/  ISETP.NE.U32.AND P0, PT, R10, RZ, PT ;  /* 0x000000ff0a00720c */ /* 0x002fc80003f05070 */
[----:B------:R-:W-:-:S13]  /*48a0*/  ISETP.NE.AND.EX P0, PT, R11, RZ, PT, P0 ;  /* 0x000000ff0b00720c */ /* 0x000fda0003f05300 */
[----:B0-234-:R-:W-:Y:S05]  /*48b0*/  @!P0 BRA `(.L_x_96) ;  /* 0x0000000000288947 */ /* 0x01dfea0003800000 */
        /* <DEDUP_REMOVED lines=10> */
.L_x_96:
[-CC-:B------:R-:W-:Y:S01]  /*4960*/  SHF.R.U64 R69, R8, R0.reuse, R9.reuse ;  /* 0x0000000008457219 */ /* 0x180fe20000001209 */
[----:B------:R-:W0:Y:S01]  /*4970*/  LDC.64 R26, c[0x0][0x640] ;  /* 0x00019000ff1a7b82 */ /* 0x000e220000000a00 */
[----:B------:R-:W-:Y:S01]  /*4980*/  SHF.R.U32.HI R0, RZ, R0, R9 ;  /* 0x00000000ff007219 */ /* 0x000fe20000011609 */
[----:B------:R-:W-:Y:S01]  /*4990*/  ULDC UR4, c[0x0][0x150] ;  /* 0x0000540000047ab9 */ /* 0x000fe20000000800 */
[----:B------:R-:W-:Y:S02]  /*49a0*/  IADD3 R3, P0, RZ, -R69, RZ ;  /* 0x80000045ff037210 */ /* 0x000fe40007f1e0ff */
[----:B------:R-:W-:-:S03]  /*49b0*/  I2FP.F32.U32 R7, R12 ;  /* 0x0000000c00077245 */ /* 0x000fc60000201000 */
[----:B------:R-:W1:Y:S01]  /*49c0*/  LDC R6, c[0x0][0x618] ;  /* 0x00018600ff067b82 */ /* 0x000e620000000800 */
[----:B------:R-:W-:Y:S02]  /*49d0*/  IMAD.X R5, RZ, RZ, ~R0, P0 ;  /* 0x000000ffff057224 */ /* 0x000fe400000e0e00 */
[----:B------:R-:W-:Y:S01]  /*49e0*/  FMUL R7, R7, UR4 ;  /* 0x0000000407077c20 */ /* 0x000fe20008400000 */
[----:B------:R-:W-:Y:S01]  /*49f0*/  ULDC UR4, c[0x0][0x154] ;  /* 0x0000550000047ab9 */ /* 0x000fe20000000800 */
[-C--:B------:R-:W-:Y:S02]  /*4a00*/  IMAD R0, R5, R14.reuse, RZ ;  /* 0x0000000e05007224 */ /* 0x080fe400078e02ff */
[C---:B------:R-:W-:Y:S01]  /*4a10*/  IMAD.WIDE.U32 R4, R3.reuse, R14, R16 ;  /* 0x0000000e03047225 */ /* 0x040fe200078e0010 */
[----:B------:R-:W2:Y:S01]  /*4a20*/  LDC R8, c[0x0][0x608] ;  /* 0x00018200ff087b82 */ /* 0x000ea20000000800 */
[----:B------:R-:W3:Y:S02]  /*4a30*/  F2I.U32.TRUNC.NTZ R7, R7 ;  /* 0x0000000700077305 */ /* 0x000ee4000020f000 */
[----:B------:R-:W-:Y:S01]  /*4a40*/  IMAD R3, R3, R15, R0 ;  /* 0x0000000f03037224 */ /* 0x000fe200078e0200 */
[----:B------:R-:W-:-:S03]  /*4a50*/  I2FP.F32.U32 R0, R20 ;  /* 0x0000001400007245 */ /* 0x000fc60000201000 */
[----:B------:R-:W-:Y:S01]  /*4a60*/  IMAD.IADD R3, R5, 0x1, R3 ;  /* 0x0000000105037824 */ /* 0x000fe200078e0203 */
[----:B------:R-:W4:Y:S01]  /*4a70*/  LDC R11, c[0x0][0x658] ;  /* 0x00019600ff0b7b82 */ /* 0x000f220000000800 */
[----:B0-----:R-:W-:-:S04]  /*4a80*/  ISETP.NE.U32.AND P0, PT, R26, RZ, PT ;  /* 0x000000ff1a00720c */ /* 0x001fc80003f05070 */
[----:B------:R-:W-:-:S03]  /*4a90*/  ISETP.NE.AND.EX P0, PT, R27, RZ, PT, P0 ;  /* 0x000000ff1b00720c */ /* 0x000fc60003f05300 */
[----:B------:R-:W0:Y:S01]  /*4aa0*/  LDC R9, c[0x0][0x144] ;  /* 0x00005100ff097b82 */ /* 0x000e220000000800 */
[-C--:B-1----:R-:W-:Y:S01]  /*4ab0*/  SHF.R.U64 R10, R4, R6.reuse, R3 ;  /* 0x00000006040a7219 */ /* 0x082fe20000001203 */
[----:B---3--:R-:W-:Y:S01]  /*4ac0*/  IMAD.MOV R7, RZ, RZ, -R7 ;  /* 0x000000ffff077224 */ /* 0x008fe200078e0a07 */
[----:B------:R-:W-:Y:S01]  /*4ad0*/  SHF.R.U32.HI R3, RZ, R6, R3 ;  /* 0x00000006ff037219 */ /* 0x000fe20000011603 */
[----:B------:R-:W-:-:S04]  /*4ae0*/  FMUL R6, R0, UR4 ;  /* 0x0000000400067c20 */ /* 0x000fc80008400000 */
[----:B------:R-:W1:Y:S01]  /*4af0*/  LDC R21, c[0x0][0x148] ;  /* 0x00005200ff157b82 */ /* 0x000e620000000800 */
[----:B------:R3:W0:Y:S01]  /*4b00*/  F2I.U32.TRUNC.NTZ R14, R6 ;  /* 0x00000006000e7305 */ /* 0x000622000020f000 */
[-CC-:B--2---:R-:W-:Y:S02]  /*4b10*/  SHF.R.U64 R13, R10, R8.reuse, R3.reuse ;  /* 0x000000080a0d7219 */ /* 0x184fe40000001203 */
[----:B------:R-:W-:-:S04]  /*4b20*/  SHF.R.U32.HI R0, RZ, R8, R3 ;  /* 0x00000008ff007219 */ /* 0x000fc80000011603 */
[----:B-----5:R-:W2:Y:S01]  /*4b30*/  LDC R24, c[0x0][0x648] ;  /* 0x00019200ff187b82 */ /* 0x020ea20000000800 */
[-CC-:B----4-:R-:W-:Y:S02]  /*4b40*/  SHF.R.U64 R15, R13, R11.reuse, R0.reuse ;  /* 0x0000000b0d0f7219 */ /* 0x190fe40000001200 */
[----:B------:R-:W-:-:S03]  /*4b50*/  SHF.R.U32.HI R5, RZ, R11, R0 ;  /* 0x0000000bff057219 */ /* 0x000fc60000011600 */
[----:B------:R-:W-:Y:S02]  /*4b60*/  IMAD.MOV.U32 R4, RZ, RZ, R15 ;  /* 0x000000ffff047224 */ /* 0x000fe400078e000f */
[----:B------:R-:W4:Y:S01]  /*4b70*/  LDC R28, c[0x0][0x638] ;  /* 0x00018e00ff1c7b82 */ /* 0x000f220000000800 */
[----:B0-----:R-:W-:-:S07]  /*4b80*/  IMAD R25, R9, R7, R12 ;  /* 0x0000000709197224 */ /* 0x001fce00078e020c */
[----:B------:R-:W0:Y:S08]  /*4b90*/  LDC R29, c[0x0][0x610] ;  /* 0x00018400ff1d7b82 */ /* 0x000e300000000800 */
[----:B------:R-:W0:Y:S01]  /*4ba0*/  LDC R30, c[0x0][0x600] ;  /* 0x00018000ff1e7b82 */ /* 0x000e220000000800 */
[----:B-123--:R-:W-:Y:S05]  /*4bb0*/  @!P0 BRA `(.L_x_97) ;  /* 0x0000000000288947 */ /* 0x00efea0003800000 */
[----:B------:R-:W1:Y:S02]  /*4bc0*/  LDC R0, c[0x0][0x64c] ;  /* 0x00019300ff007b82 */ /* 0x000e640000000800 */
[----:B-1----:R-:W-:-:S05]  /*4bd0*/  IADD3 R3, P0, R15, R0, RZ ;  /* 0x000000000f037210 */ /* 0x002fca0007f1e0ff */
        /* <DEDUP_REMOVED lines=8> */
.L_x_97:
[----:B------:R-:W-:Y:S01]  /*4c60*/  ISETP.NE.AND P0, PT, R2, 0x1, PT ;  /* 0x000000010200780c */ /* 0x000fe20003f05270 */
[----:B------:R-:W-:Y:S01]  /*4c70*/  IMAD.MOV R14, RZ, RZ, -R14 ;  /* 0x000000ffff0e7224 */ /* 0x000fe200078e0a0e */
[----:B------:R-:W-:Y:S02]  /*4c80*/  SHF.R.U64 R3, R4, R24, R5 ;  /* 0x0000001804037219 */ /* 0x000fe40000001205 */
[----:B------:R-:W-:Y:S02]  /*4c90*/  LOP3.LUT R0, R13, R66, RZ, 0xc0, !PT ;  /* 0x000000420d007212 */ /* 0x000fe400078ec0ff */
[----:B------:R-:W-:Y:S01]  /*4ca0*/  LOP3.LUT R10, R10, R65, RZ, 0xc0, !PT ;  /* 0x000000410a0a7212 */ /* 0x000fe200078ec0ff */
[----:B------:R-:W-:Y:S02]  /*4cb0*/  IMAD.MOV R4, RZ, RZ, -R3 ;  /* 0x000000ffff047224 */ /* 0x000fe400078e0a03 */
[----:B------:R-:W-:Y:S02]  /*4cc0*/  IMAD R0, R61, R3, R0 ;  /* 0x000000033d007224 */ /* 0x000fe400078e0200 */
[----:B----4-:R-:W-:-:S02]  /*4cd0*/  IMAD R3, R4, R28, R15 ;  /* 0x0000001c04037224 */ /* 0x010fc400078e020f */
[----:B------:R-:W-:Y:S02]  /*4ce0*/  @P0 IMAD R25, R21, R14, R20 ;  /* 0x0000000e15190224 */ /* 0x000fe400078e0214 */
[----:B0-----:R-:W-:Y:S02]  /*4cf0*/  IMAD R5, R3, R30, R10 ;  /* 0x0000001e03057224 */ /* 0x001fe400078e020a */
[----:B------:R-:W-:Y:S02]  /*4d00*/  IMAD R0, R0, R29, R25 ;  /* 0x0000001d00007224 */ /* 0x000fe400078e0219 */
[----:B------:R-:W-:-:S03]  /*4d10*/  IMAD.MOV.U32 R4, RZ, RZ, 0x1 ;  /* 0x00000001ff047424 */ /* 0x000fc600078e00ff */
[----:B------:R-:W-:Y:S02]  /*4d20*/  SEL R70, R5, R0, !P0 ;  /* 0x0000000005467207 */ /* 0x000fe40004000000 */
[----:B------:R-:W-:Y:S02]  /*4d30*/  PRMT R3, R4, 0x7610, R3 ;  /* 0x0000761004037816 */ /* 0x000fe40000000003 */
[----:B------:R-:W-:-:S07]  /*4d40*/  SEL R0, R0, R5, !P0 ;  /* 0x0000000500007207 */ /* 0x000fce0004000000 */
.L_x_95:
[----:B------:R-:W-:Y:S01]  /*4d50*/  LOP3.LUT P0, RZ, R3, 0xff, RZ, 0xc0, !PT ;  /* 0x000000ff03ff7812 */ /* 0x000fe2000780c0ff */
[----:B------:R-:W-:Y:S01]  /*4d60*/  UIMAD.WIDE.U32 UR4, UR42, -0x55555555, URZ ;  /* 0xaaaaaaab2a0478a5 */ /* 0x000fe2000f8e003f */
[----:B------:R-:W-:-:S03]  /*4d70*/  IMAD.MOV.U32 R71, RZ, RZ, R0 ;  /* 0x000000ffff477224 */ /* 0x000fc600078e0000 */
[----:B------:R-:W-:-:S04]  /*4d80*/  USHF.R.U32.HI UR4, URZ, 0x1, UR5 ;  /* 0x000000013f047899 */ /* 0x000fc80008011605 */
[----:B------:R-:W-:-:S04]  /*4d90*/  UIMAD UR42, UR4, -0x3, UR42 ;  /* 0xfffffffd042a78a4 */ /* 0x000fc8000f8e022a */
[----:B------:R-:W-:Y:S08]  /*4da0*/  @P0 BRA `(.L_x_98) ;  /* 0xffffffc400ac0947 */ /* 0x000ff0000383ffff */
[----:B------:R-:W-:Y:S05]  /*4db0*/  EXIT ;  /* 0x000000000000794d */ /* 0x000fea0003800000 */
.L_x_7:
        /* <DEDUP_REMOVED lines=26> */
.L_x_100:
[----:B------:R-:W0:Y:S01]  /*4f60*/  LDC.64 R30, c[0x0][0x640] ;  /* 0x00019000ff1e7b82 */ /* 0x000e220000000a00 */
[-CC-:B------:R-:W-:Y:S01]  /*4f70*/  SHF.R.U64 R22, R14, R8.reuse, R15.reuse ;  /* 0x000000080e167219 */ /* 0x180fe2000000120f */
[----:B------:R-:W-:Y:S01]  /*4f80*/  IMAD.MOV.U32 R27, RZ, RZ, 0x1 ;  /* 0x00000001ff1b7424 */ /* 0x000fe200078e00ff */
[----:B------:R-:W-:Y:S02]  /*4f90*/  SHF.R.U32.HI R7, RZ, R8, R15 ;  /* 0x00000008ff077219 */ /* 0x000fe4000001160f */
[----:B------:R-:W-:-:S03]  /*4fa0*/  IADD3 R13, P0, RZ, -R22, RZ ;  /* 0x80000016ff0d7210 */ /* 0x000fc60007f1e0ff */
[----:B------:R-:W1:Y:S02]  /*4fb0*/  LDC R12, c[0x0][0x618] ;  /* 0x00018600ff0c7b82 */ /* 0x000e640000000800 */
[----:B------:R-:W-:Y:S02]  /*4fc0*/  IMAD.X R7, RZ, RZ, ~R7, P0 ;  /* 0x000000ffff077224 */ /* 0x000fe400000e0e07 */
[----:B------:R-:W-:-:S04]  /*4fd0*/  IMAD.WIDE.U32 R10, R13, R24, R16 ;  /* 0x000000180d0a7225 */ /* 0x000fc800078e0010 */
[----:B------:R-:W2:Y:S01]  /*4fe0*/  LDC R14, c[0x0][0x608] ;  /* 0x00018200ff0e7b82 */ /* 0x000ea20000000800 */
[----:B------:R-:W-:-:S04]  /*4ff0*/  IMAD R8, R7, R24, RZ ;  /* 0x0000001807087224 */ /* 0x000fc800078e02ff */
[----:B------:R-:W-:-:S03]  /*5000*/  IMAD R7, R13, R25, R8 ;  /* 0x000000190d077224 */ /* 0x000fc600078e0208 */
[----:B------:R-:W3:Y:S01]  /*5010*/  LDC R28, c[0x0][0x658] ;  /* 0x00019600ff1c7b82 */ /* 0x000ee20000000800 */
[----:B------:R-:W-:Y:S01]  /*5020*/  IMAD.IADD R7, R11, 0x1, R7 ;  /* 0x000000010b077824 */ /* 0x000fe200078e0207 */
[----:B0-----:R-:W-:Y:S01]  /*5030*/  ISETP.NE.U32.AND P0, PT, R30, RZ, PT ;  /* 0x000000ff1e00720c */ /* 0x001fe20003f05070 */
[----:B------:R-:W-:-:S03]  /*5040*/  IMAD.MOV.U32 R11, RZ, RZ, -0x1 ;  /* 0xffffffffff0b7424 */ /* 0x000fc600078e00ff */
        /* <DEDUP_REMOVED lines=8> */
[-C--:B---3--:R-:W-:Y:S02]  /*50d0*/  SHF.L.U32 R10, R11, R28.reuse, RZ ;  /* 0x0000001c0b0a7219 */ /* 0x088fe400000006ff */
[--C-:B------:R-:W-:Y:S02]  /*50e0*/  SHF.R.U64 R26, R24, R28, R7.reuse ;  /* 0x0000001c181a7219 */ /* 0x100fe40000001207 */
[----:B------:R-:W-:Y:S02]  /*50f0*/  LOP3.LUT R29, RZ, R10, RZ, 0x33, !PT ;  /* 0x0000000aff1d7212 */ /* 0x000fe400078e33ff */
[----:B------:R-:W-:Y:S01]  /*5100*/  SHF.R.U32.HI R11, RZ, R28, R7 ;  /* 0x0000001cff0b7219 */ /* 0x000fe20000011607 */
[----:B------:R-:W3:Y:S01]  /*5110*/  LDC R32, c[0x0][0x610] ;  /* 0x00018400ff207b82 */ /* 0x000ee20000000800 */
[----:B------:R-:W-:Y:S01]  /*5120*/  IMAD.MOV.U32 R10, RZ, RZ, R26 ;  /* 0x000000ffff0a7224 */ /* 0x000fe200078e001a */
[----:B------:R-:W-:Y:S06]  /*5130*/  @!P0 BRA `(.L_x_101) ;  /* 0x0000000000288947 */ /* 0x000fec0003800000 */
        /* <DEDUP_REMOVED lines=10> */
.L_x_101:
[----:B------:R-:W-:Y:S02]  /*51e0*/  ISETP.NE.AND P0, PT, R2, 0x1, PT ;  /* 0x000000010200780c */ /* 0x000fe40003f05270 */
[----:B-1----:R-:W-:Y:S01]  /*51f0*/  SHF.R.U64 R8, R10, R8, R11 ;  /* 0x000000080a087219 */ /* 0x002fe2000000120b */
[----:B0-----:R-:W-:Y:S01]  /*5200*/  VIADD R11, R21, 0xffffffff ;  /* 0xffffffff150b7836 */ /* 0x001fe20000000000 */
[----:B------:R-:W-:Y:S02]  /*5210*/  SHF.L.U32 R27, R27, R28, RZ ;  /* 0x0000001c1b1b7219 */ /* 0x000fe400000006ff */
[----:B------:R-:W-:Y:S01]  /*5220*/  LOP3.LUT R5, R24, R29, RZ, 0xc0, !PT ;  /* 0x0000001d18057212 */ /* 0x000fe200078ec0ff */
[----:B------:R-:W-:-:S04]  /*5230*/  IMAD.MOV R7, RZ, RZ, -R8 ;  /* 0x000000ffff077224 */ /* 0x000fc800078e0a08 */
[----:B------:R-:W-:Y:S02]  /*5240*/  IMAD R5, R27, R8, R5 ;  /* 0x000000081b057224 */ /* 0x000fe400078e0205 */
[----:B------:R-:W-:Y:S01]  /*5250*/  @P0 IMAD R6, R9, R23, R4 ;  /* 0x0000001709060224 */ /* 0x000fe200078e0204 */
[----:B------:R-:W-:Y:S01]  /*5260*/  LOP3.LUT R9, R20, R11, RZ, 0xc0, !PT ;  /* 0x0000000b14097212 */ /* 0x000fe200078ec0ff */
[----:B--2---:R-:W-:Y:S02]  /*5270*/  IMAD R4, R7, R25, R26 ;  /* 0x0000001907047224 */ /* 0x004fe400078e021a */
[----:B---3--:R-:W-:Y:S02]  /*5280*/  IMAD R6, R5, R32, R6 ;  /* 0x0000002005067224 */ /* 0x008fe400078e0206 */
[----:B------:R-:W-:Y:S02]  /*5290*/  IMAD R5, R4, R21, R9 ;  /* 0x0000001504057224 */ /* 0x000fe400078e0209 */
[----:B------:R-:W-:-:S02]  /*52a0*/  IMAD.MOV.U32 R8, RZ, RZ, 0x1 ;  /* 0x00000001ff087424 */ /* 0x000fc400078e00ff */
[----:B------:R-:W-:Y:S01]  /*52b0*/  IMAD.MOV.U32 R7, RZ, RZ, R22 ;  /* 0x000000ffff077224 */ /* 0x000fe200078e0016 */
[----:B------:R-:W-:Y:S02]  /*52c0*/  SEL R21, R5, R6, !P0 ;  /* 0x0000000605157207 */ /* 0x000fe40004000000 */
[----:B------:R-:W-:-:S07]  /*52d0*/  SEL R20, R6, R5, !P0 ;  /* 0x0000000506147207 */ /* 0x000fce0004000000 */
.L_x_99:
[----:B------:R-:W-:-:S08]  /*52e0*/  NOP ;  /* 0x0000000000007918 */ /* 0x000fd00000000000 */
[----:B------:R-:W0:-:S00]  /*52f0*/  USETMAXREG.DEALLOC.CTAPOOL 0x28 ;  /* 0x00000028000079c8 */ /* 0x000e0000080e0500 */
[----:B0-----:R-:W-:-:S13]  /*5300*/  ISETP.NE.AND P0, PT, R3, RZ, PT ;  /* 0x000000ff0300720c */ /* 0x001fda0003f05270 */
[----:B------:R-:W-:Y:S05]  /*5310*/  @P0 EXIT ;  /* 0x000000000000094d */ /* 0x000fea0003800000 */
[----:B------:R-:W-:Y:S01]  /*5320*/  LOP3.LUT P0, RZ, R8, 0xff, RZ, 0xc0, !PT ;  /* 0x000000ff08ff7812 */ /* 0x000fe2000780c0ff */
[----:B------:R-:W-:Y:S02]  /*5330*/  IMAD.MOV.U32 R3, RZ, RZ, 0x1 ;  /* 0x00000001ff037424 */ /* 0x000fe400078e00ff */
[----:B------:R-:W-:-:S10]  /*5340*/  IMAD.MOV.U32 R8, RZ, RZ, RZ ;  /* 0x000000ffff087224 */ /* 0x000fd400078e00ff */
[----:B------:R-:W-:Y:S05]  /*5350*/  @!P0 BRA `(.L_x_102) ;  /* 0x0000000c00588947 */ /* 0x000fea0003800000 */
[----:B------:R-:W0:Y:S01]  /*5360*/  LDC R3, c[0x0][0x28c] ;  /* 0x0000a300ff037b82 */ /* 0x000e220000000800 */
[----:B------:R-:W1:Y:S01]  /*5370*/  S2R R13, SR_CgaCtaId ;  /* 0x00000000000d7919 */ /* 0x000e620000008800 */
[----:B------:R-:W-:Y:S01]  /*5380*/  ULDC UR5, c[0x0][0x658] ;  /* 0x0001960000057ab9 */ /* 0x000fe20000000800 */
[----:B------:R-:W-:Y:S01]  /*5390*/  UMOV UR6, 0xffffffff ;  /* 0xffffffff00067882 */ /* 0x000fe20000000000 */
[----:B------:R-:W-:Y:S01]  /*53a0*/  BSSY B0, `(.L_x_102) ;  /* 0x00000d1000007945 */ /* 0x000fe20003800000 */
[----:B------:R-:W-:Y:S01]  /*53b0*/  USHF.L.U32 UR6, UR6, UR5, URZ ;  /* 0x0000000506067299 */ /* 0x000fe2000800063f */
[----:B------:R-:W-:Y:S01]  /*53c0*/  IMAD.MOV.U32 R10, RZ, RZ, 0x1 ;  /* 0x00000001ff0a7424 */ /* 0x000fe200078e00ff */
[----:B------:R-:W-:Y:S01]  /*53d0*/  LOP3.LUT R9, R18, 0x2, RZ, 0xfc, !PT ;  /* 0x0000000212097812 */ /* 0x000fe200078efcff */
[----:B------:R-:W-:Y:S01]  /*53e0*/  IMAD.MOV.U32 R8, RZ, RZ, RZ ;  /* 0x000000ffff087224 */ /* 0x000fe200078e00ff */
[----:B------:R-:W-:Y:S01]  /*53f0*/  ULDC UR4, c[0x0][0x600] ;  /* 0x0001800000047ab9 */ /* 0x000fe20000000800 */
[----:B------:R-:W-:Y:S01]  /*5400*/  UMOV UR7, 0x1 ;  /* 0x0000000100077882 */ /* 0x000fe20000000000 */
[----:B------:R-:W-:-:S02]  /*5410*/  UIADD3 UR4, UR4, -0x1, URZ ;  /* 0xffffffff04047890 */ /* 0x000fc4000fffe03f */
[----:B------:R-:W-:Y:S02]  /*5420*/  USHF.L.U32 UR5, UR7, UR5, URZ ;  /* 0x0000000507057299 */ /* 0x000fe4000800063f */
[----:B------:R-:W-:Y:S01]  /*5430*/  ULOP3.LUT UR6, URZ, UR6, URZ, 0x33, !UPT ;  /* 0x000000063f067292 */ /* 0x000fe2000f8e333f */
[----:B------:R-:W-:Y:S01]  /*5440*/  ULDC.64 UR30, c[0x0][0x198] ;  /* 0x00006600001e7ab9 */ /* 0x000fe20000000a00 */
[----:B0-----:R-:W-:-:S05]  /*5450*/  VIADD R3, R3, 0x7f ;  /* 0x0000007f03037836 */ /* 0x001fca0000000000 */
[----:B------:R-:W-:-:S04]  /*5460*/  SHF.R.S32.HI R4, RZ, 0x1f, R3 ;  /* 0x0000001fff047819 */ /* 0x000fc80000011403 */
[----:B------:R-:W-:Y:S01]  /*5470*/  LEA.HI R4, R4, R3, RZ, 0x7 ;  /* 0x0000000304047211 */ /* 0x000fe200078f38ff */
[C---:B-1----:R-:W-:Y:S02]  /*5480*/  IMAD.SHL.U32 R12, R13.reuse, 0x20, RZ ;  /* 0x000000200d0c7824 */ /* 0x042fe400078e00ff */
[----:B------:R-:W-:Y:S01]  /*5490*/  IMAD.SHL.U32 R13, R13, 0x800, RZ ;  /* 0x000008000d0d7824 */ /* 0x000fe200078e00ff */
[----:B------:R-:W-:Y:S01]  /*54a0*/  SHF.R.S32.HI R11, RZ, 0x7, R4 ;  /* 0x00000007ff0b7819 */ /* 0x000fe20000011404 */
[----:B------:R-:W-:Y:S01]  /*54b0*/  IMAD.MOV.U32 R3, RZ, RZ, 0x1 ;  /* 0x00000001ff037424 */ /* 0x000fe200078e00ff */
[----:B------:R-:W-:Y:S02]  /*54c0*/  LOP3.LUT R12, R12, 0x20, RZ, 0xc0, !PT ;  /* 0x000000200c0c7812 */ /* 0x000fe400078ec0ff */
[----:B------:R-:W-:Y:S01]  /*54d0*/  LOP3.LUT R13, R13, 0x800, RZ, 0xc0, !PT ;  /* 0x000008000d0d7812 */ /* 0x000fe200078ec0ff */
[----:B------:R-:W-:-:S07]  /*54e0*/  VIADD R19, R11, 0x1 ;  /* 0x000000010b137836 */ /* 0x000fce0000000000 */
.L_x_113:
[----:B------:R-:W-:-:S03]  /*54f0*/  UMOV UR7, 0xffffffff ;  /* 0xffffffff00077882 */ /* 0x000fc60000000000 */
[----:B------:R-:W-:Y:S05]  /*5500*/  BRA.DIV UR7, `(.L_x_103) ;  /* 0x0000000e07b07947 */ /* 0x000fea000b800000 */
[----:B------:R-:W-:-:S13]  /*5510*/  ELECT P6, URZ, PT ;  /* 0x00000000003f782f */ /* 0x000fda00038c0000 */
.L_x_123:
[----:B------:R-:W0:Y:S01]  /*5520*/  LDC R4, c[0x0][0x28c] ;  /* 0x0000a300ff047b82 */ /* 0x000e220000000800 */
[----:B------:R-:W-:Y:S01]  /*5530*/  BSSY B1, `(.L_x_104) ;  /* 0x0000044000017945 */ /* 0x000fe20003800000 */
[----:B0-----:R-:W-:-:S13]  /*5540*/  ISETP.LT.OR P6, PT, R4, 0x1, !P6 ;  /* 0x000000010400780c */ /* 0x001fda00077c1670 */
[----:B------:R-:W-:Y:S05]  /*5550*/  @P6 BRA `(.L_x_105) ;  /* 0x0000000400046947 */ /* 0x000fea0003800000 */
[----:B------:R-:W-:Y:S02]  /*5560*/  IMAD.SHL.U32 R20, R20, 0x80, RZ ;  /* 0x0000008014147824 */ /* 0x000fe400078e00ff */
[----:B------:R-:W-:Y:S02]  /*5570*/  IMAD R21, R21, 0x40, R12 ;  /* 0x0000004015157824 */ /* 0x000fe400078e020c */
[----:B------:R-:W-:Y:S02]  /*5580*/  IMAD.MOV.U32 R22, RZ, RZ, RZ ;  /* 0x000000ffff167224 */ /* 0x000fe400078e00ff */
[----:B------:R-:W-:Y:S02]  /*5590*/  IMAD.MOV.U32 R4, RZ, RZ, R19 ;  /* 0x000000ffff047224 */ /* 0x000fe400078e0013 */
[----:B------:R-:W-:Y:S02]  /*55a0*/  IMAD.MOV.U32 R5, RZ, RZ, R3 ;  /* 0x000000ffff057224 */ /* 0x000fe400078e0003 */
[----:B------:R-:W-:-:S07]  /*55b0*/  IMAD.MOV.U32 R6, RZ, RZ, R8 ;  /* 0x000000ffff067224 */ /* 0x000fce00078e0008 */
.L_x_108:
[----:B------:R-:W0:Y:S01]  /*55c0*/  S2R R15, SR_CgaCtaId ;  /* 0x00000000000f7919 */ /* 0x000e220000008800 */
[----:B------:R-:W-:Y:S02]  /*55d0*/  MOV R14, 0x400 ;  /* 0x00000400000e7802 */ /* 0x000fe40000000f00 */
[----:B------:R-:W-:Y:S02]  /*55e0*/  ISETP.NE.AND P1, PT, R0, RZ, PT ;  /* 0x000000ff0000720c */ /* 0x000fe40003f25270 */
[----:B0-----:R-:W-:Y:S02]  /*55f0*/  LEA R25, R15, R14, 0x18 ;  /* 0x0000000e0f197211 */ /* 0x001fe400078ec0ff */
[----:B------:R-:W-:-:S09]  /*5600*/  SHF.L.U32 R14, R5, 0x1f, RZ ;  /* 0x0000001f050e7819 */ /* 0x000fd200000006ff */
[----:B------:R-:W0:Y:S01]  /*5610*/  @!P1 LDC R15, c[0x0][0x500] ;  /* 0x00014000ff0f9b82 */ /* 0x000e220000000800 */
[----:B------:R-:W-:-:S04]  /*5620*/  IMAD R23, R6, 0x8, R25 ;  /* 0x0000000806177824 */ /* 0x000fc800078e0219 */
[----:B------:R-:W1:Y:S02]  /*5630*/  SYNCS.PHASECHK.TRANS64.TRYWAIT P0, [R23+URZ+0x18], R14 ;  /* 0x0000180e170075a7 */ /* 0x000e64000800017f */
[----:B-1----:R-:W-:Y:S05]  /*5640*/  @!P0 BRA `(.L_x_106) ;  /* 0x0000000c00808947 */ /* 0x002fea0003800000 */
.L_x_124:
[----:B-1----:R-:W-:Y:S01]  /*5650*/  PRMT R14, R9, 0x9910, RZ ;  /* 0x00009910090e7816 */ /* 0x002fe200000000ff */
[----:B0-----:R0:W-:Y:S03]  /*5660*/  @!P1 SYNCS.ARRIVE.TRANS64 RZ, [R23+URZ], R15 ;  /* 0x0000000f17ff99a7 */ /* 0x0011e6000800003f */
[----:B------:R-:W-:-:S13]  /*5670*/  ISETP.NE.AND P0, PT, R14, 0x2, PT ;  /* 0x000000020e00780c */ /* 0x000fda0003f05270 */
[----:B0-----:R-:W-:Y:S05]  /*5680*/  @P0 BRA `(.L_x_107) ;  /* 0x0000000000040947 */ /* 0x001fea0003800000 */
[----:B------:R-:W-:Y:S01]  /*5690*/  BPT.TRAP 0x1 ;  /* 0x000000040000795c */ /* 0x000fe20000300000 */
.L_x_107:
[----:B------:R-:W-:Y:S01]  /*56a0*/  IMAD R14, R6, 0x8000, R25 ;  /* 0x00008000060e7824 */ /* 0x000fe200078e0219 */
[----:B------:R-:W-:Y:S01]  /*56b0*/  R2UR UR34, R22 ;  /* 0x00000000162272ca */ /* 0x000fe200000e0000 */
[----:B------:R-:W-:Y:S01]  /*56c0*/  VIADD R4, R4, 0xffffffff ;  /* 0xffffffff04047836 */ /* 0x000fe20000000000 */
[----:B------:R-:W-:Y:S01]  /*56d0*/  R2UR UR33, R23 ;  /* 0x00000000172172ca */ /* 0x000fe200000e0000 */
[----:B------:R-:W-:Y:S01]  /*56e0*/  UIADD3 UR14, UP0, UR30, 0xf0, URZ ;  /* 0x000000f01e0e7890 */ /* 0x000fe2000ff1e03f */
[----:B------:R-:W-:Y:S01]  /*56f0*/  R2UR UR24, R14 ;  /* 0x000000000e1872ca */ /* 0x000fe200000e0000 */
[----:B------:R-:W-:Y:S01]  /*5700*/  IMAD R14, R6, 0x2000, R13 ;  /* 0x00002000060e7824 */ /* 0x000fe200078e020d */
[----:B------:R-:W-:Y:S01]  /*5710*/  R2UR UR36, R7 ;  /* 0x00000000072472ca */ /* 0x000fe200000e0000 */
[----:B------:R-:W-:Y:S01]  /*5720*/  UIADD3 UR42, UP1, UR30, 0x1f0, URZ ;  /* 0x000001f01e2a7890 */ /* 0x000fe2000ff3e03f */
[----:B------:R-:W-:Y:S01]  /*5730*/  R2UR UR35, R20 ;  /* 0x00000000142372ca */ /* 0x000fe200000e0000 */
[----:B------:R-:W-:Y:S01]  /*5740*/  IMAD R14, R14, 0x2, R25 ;  /* 0x000000020e0e7824 */ /* 0x000fe200078e0219 */
[----:B------:R-:W-:Y:S01]  /*5750*/  R2UR UR19, R21 ;  /* 0x00000000151372ca */ /* 0x000fe200000e0000 */
[----:B------:R-:W-:Y:S01]  /*5760*/  UIADD3.X UR15, URZ, UR31, URZ, UP0, !UPT ;  /* 0x0000001f3f0f7290 */ /* 0x000fe200087fe43f */
[----:B------:R-:W-:Y:S01]  /*5770*/  ISETP.GT.AND P1, PT, R4, 0x1, PT ;  /* 0x000000010400780c */ /* 0x000fe20003f24270 */
[----:B------:R-:W-:Y:S01]  /*5780*/  UIADD3 UR26, UR34, 0x40, URZ ;  /* 0x00000040221a7890 */ /* 0x000fe2000fffe03f */
[----:B------:R-:W-:Y:S01]  /*5790*/  R2UR UR8, R14 ;  /* 0x000000000e0872ca */ /* 0x000fe200000e0000 */
[----:B------:R-:W-:Y:S01]  /*57a0*/  UIADD3.X UR43, URZ, UR31, URZ, UP1, !UPT ;  /* 0x0000001f3f2b7290 */ /* 0x000fe20008ffe43f */
[----:B------:R-:W-:Y:S01]  /*57b0*/  VIADD R6, R6, 0x1 ;  /* 0x0000000106067836 */ /* 0x000fe20000000000 */
[----:B------:R-:W-:Y:S01]  /*57c0*/  UIADD3 UR32, UR24, 0x100, URZ ;  /* 0x0000010018207890 */ /* 0x000fe2000fffe03f */
[----:B------:R-:W-:Y:S01]  /*57d0*/  VIADD R22, R22, 0x80 ;  /* 0x0000008016167836 */ /* 0x000fe20000000000 */
[----:B------:R-:W-:Y:S01]  /*57e0*/  UIADD3 UR24, UR24, 0x4100, URZ ;  /* 0x0000410018187890 */ /* 0x000fe2000fffe03f */
[----:B------:R-:W-:Y:S01]  /*57f0*/  UMOV UR22, 0x0 ;  /* 0x0000000000167882 */ /* 0x000fe20000000000 */
[----:B------:R-:W-:Y:S01]  /*5800*/  UMOV UR23, 0x10000000 ;  /* 0x1000000000177882 */ /* 0x000fe20000000000 */
[----:B------:R-:W-:Y:S01]  /*5810*/  ISETP.NE.AND P0, PT, R6, 0x3, PT ;  /* 0x000000030600780c */ /* 0x000fe20003f05270 */
[----:B------:R-:W-:Y:S01]  /*5820*/  UMOV UR25, UR33 ;  /* 0x0000002100197c82 */ /* 0x000fe20008000000 */
[----:B------:R-:W-:Y:S01]  /*5830*/  UMOV UR28, UR36 ;  /* 0x00000024001c7c82 */ /* 0x000fe20008000000 */
[----:B------:R-:W-:-:S02]  /*5840*/  UMOV UR27, UR35 ;  /* 0x00000023001b7c82 */ /* 0x000fc40008000000 */
[----:B------:R-:W-:Y:S01]  /*5850*/  UIADD3 UR16, UR8, 0x18100, URZ ;  /* 0x0001810008107890 */ /* 0x000fe2000fffe03f */
[----:B------:R0:W-:Y:S01]  /*5860*/  UTMALDG.3D [UR32], [UR14], desc[UR22] ;  /* 0x000016200e0075b4 */ /* 0x0001e20008011000 */
[----:B------:R-:W-:Y:S01]  /*5870*/  UIADD3 UR8, UR8, 0x1a100, URZ ;  /* 0x0001a10008087890 */ /* 0x000fe2000fffe03f */
[----:B------:R-:W-:Y:S01]  /*5880*/  SEL R14, RZ, 0x1, P0 ;  /* 0x00000001ff0e7807 */ /* 0x000fe20000000000 */
[----:B------:R-:W-:Y:S01]  /*5890*/  UMOV UR7, 0x30000 ;  /* 0x0003000000077882 */ /* 0x000fe20000000000 */
[----:B------:R-:W-:Y:S01]  /*58a0*/  UMOV UR17, UR33 ;  /* 0x0000002100117c82 */ /* 0x000fe20008000000 */
[----:B------:R-:W-:Y:S01]  /*58b0*/  UMOV UR18, UR34 ;  /* 0x0000002200127c82 */ /* 0x000fe20008000000 */
[----:B------:R-:W-:Y:S01]  /*58c0*/  UMOV UR20, UR36 ;  /* 0x0000002400147c82 */ /* 0x000fe20008000000 */
[----:B------:R-:W-:Y:S01]  /*58d0*/  UMOV UR9, UR33 ;  /* 0x0000002100097c82 */ /* 0x000fe20008000000 */
[----:B------:R-:W-:Y:S01]  /*58e0*/  UMOV UR11, UR19 ;  /* 0x00000013000b7c82 */ /* 0x000fe20008000000 */
[----:B------:R-:W-:Y:S01]  /*58f0*/  UMOV UR12, UR36 ;  /* 0x00000024000c7c82 */ /* 0x000fe20008000000 */
[----:B------:R0:W-:Y:S01]  /*5900*/  UTMALDG.3D [UR24], [UR14], desc[UR22] ;  /* 0x000016180e0075b4 */ /* 0x0001e20008011000 */
[----:B------:R-:W-:Y:S01]  /*5910*/  UMOV UR10, UR26 ;  /* 0x0000001a000a7c82 */ /* 0x000fe20008000000 */
[----:B------:R-:W-:-:S02]  /*5920*/  LOP3.LUT R5, R5, R14, RZ, 0x3c, !PT ;  /* 0x0000000e05057212 */ /* 0x000fc400078e3cff */
[----:B------:R-:W-:Y:S01]  /*5930*/  SEL R6, R6, RZ, P0 ;  /* 0x000000ff06067207 */ /* 0x000fe20000000000 */
[----:B------:R0:W-:Y:S01]  /*5940*/  UTMALDG.3D.MULTICAST [UR16], [UR42], UR7, desc[UR22] ;  /* 0x000016102a0073b4 */ /* 0x0001e20008011807 */
[----:B------:R0:W-:Y:S02]  /*5950*/  UTMALDG.3D.MULTICAST [UR8], [UR42], UR7, desc[UR22] ;  /* 0x000016082a0073b4 */ /* 0x0001e40008011807 */
[----:B0-----:R-:W-:Y:S05]  /*5960*/  @P1 BRA `(.L_x_108) ;  /* 0xfffffffc00141947 */ /* 0x001fea000383ffff */
.L_x_105:
[----:B------:R-:W-:Y:S05]  /*5970*/  BSYNC B1 ;  /* 0x0000000000017941 */ /* 0x000fea0003800000 */
.L_x_104:
[----:B------:R-:W-:Y:S01]  /*5980*/  LOP3.LUT P1, RZ, R10, 0xff, RZ, 0xc0, !PT ;  /* 0x000000ff0aff7812 */ /* 0x000fe2000782c0ff */
[C---:B------:R-:W-:Y:S01]  /*5990*/  IMAD.IADD R7, R11.reuse, 0x1, R8 ;  /* 0x000000010b077824 */ /* 0x040fe200078e0208 */
[----:B------:R-:W-:Y:S01]  /*59a0*/  ULDC.64 UR8, c[0x0][0x650] ;  /* 0x0001940000087ab9 */ /* 0x000fe20000000a00 */
[----:B------:R-:W-:Y:S01]  /*59b0*/  ISETP.GE.U32.AND P2, PT, R11, 0x3, PT ;  /* 0x000000030b00780c */ /* 0x000fe20003f46070 */
[----:B------:R-:W-:Y:S01]  /*59c0*/  BSSY B1, `(.L_x_109) ;  /* 0x000006c000017945 */ /* 0x000fe20003800000 */
[----:B------:R-:W-:Y:S01]  /*59d0*/  IMAD.MOV.U32 R20, RZ, RZ, -0x1 ;  /* 0xffffffffff147424 */ /* 0x000fe200078e00ff */
[----:B------:R-:W-:Y:S01]  /*59e0*/  ISETP.GT.U32.AND P0, PT, R7, 0x2, PT ;  /* 0x000000020700780c */ /* 0x000fe20003f04070 */
[----:B------:R-:W-:Y:S01]  /*59f0*/  IMAD.MOV.U32 R21, RZ, RZ, -0x1 ;  /* 0xffffffffff157424 */ /* 0x000fe200078e00ff */
[----:B------:R-:W-:Y:S02]  /*5a00*/  PRMT R10, RZ, 0x7610, R10 ;  /* 0x00007610ff0a7816 */ /* 0x000fe4000000000a */
[----:B------:R-:W-:-:S03]  /*5a10*/  ISETP.LT.U32.AND P0, PT, R11, 0x3, P0 ;  /* 0x000000030b00780c */ /* 0x000fc60000701070 */
[----:B------:R-:W0:Y:S01]  /*5a20*/  @P1 S2R R5, SR_CgaCtaId ;  /* 0x0000000000051919 */ /* 0x000e220000008800 */
[----:B------:R-:W-:-:S04]  /*5a30*/  @P1 MOV R4, 0x400 ;  /* 0x0000040000041802 */ /* 0x000fc80000000f00 */
[----:B0-----:R-:W-:Y:S01]  /*5a40*/  @P1 LEA R6, R5, R4, 0x18 ;  /* 0x0000000405061211 */ /* 0x001fe200078ec0ff */
[----:B------:R-:W-:Y:S01]  /*5a50*/  IMAD.WIDE.U32 R4, R7, -0x55555555, RZ ;  /* 0xaaaaaaab07047825 */ /* 0x000fe200078e00ff */
[----:B------:R-:W-:Y:S02]  /*5a60*/  SEL R4, RZ, 0x1, !P0 ;  /* 0x00000001ff047807 */ /* 0x000fe40004000000 */
[----:B------:R0:W-:Y:S01]  /*5a70*/  @P1 SYNCS.ARRIVE.TRANS64.A1T0 RZ, [R6+URZ+0x48], RZ ;  /* 0x000048ff06ff19a7 */ /* 0x0001e2000810003f */
[----:B------:R-:W-:Y:S02]  /*5a80*/  IADD3 R16, P1, R16, UR38, RZ ;  /* 0x0000002610107c10 */ /* 0x000fe4000ff3e0ff */
[----:B------:R-:W-:Y:S02]  /*5a90*/  LOP3.LUT R3, R3, R4, RZ, 0x3c, !PT ;  /* 0x0000000403037212 */ /* 0x000fe400078e3cff */
[----:B------:R-:W-:Y:S02]  /*5aa0*/  IADD3.X R17, R17, UR41, RZ, P1, !PT ;  /* 0x0000002911117c10 */ /* 0x000fe40008ffe4ff */
[----:B------:R-:W-:-:S02]  /*5ab0*/  ISETP.GE.U32.AND P0, PT, R16, UR8, PT ;  /* 0x0000000810007c0c */ /* 0x000fc4000bf06070 */
[----:B0-----:R-:W-:Y:S02]  /*5ac0*/  SHF.R.U32.HI R6, RZ, 0x1, R5 ;  /* 0x00000001ff067819 */ /* 0x001fe40000011605 */
[----:B------:R-:W-:Y:S02]  /*5ad0*/  ISETP.GE.U32.AND.EX P0, PT, R17, UR9, PT, P0 ;  /* 0x0000000911007c0c */ /* 0x000fe4000bf06100 */
[----:B------:R-:W-:Y:S01]  /*5ae0*/  @P2 LOP3.LUT R3, R3, 0x1, R6, 0x78, !PT ;  /* 0x0000000103032812 */ /* 0x000fe200078e7806 */
[----:B------:R-:W-:Y:S01]  /*5af0*/  IMAD R8, R6, -0x3, R7 ;  /* 0xfffffffd06087824 */ /* 0x000fe200078e0207 */
[----:B------:R-:W-:Y:S01]  /*5b00*/  PRMT R4, RZ, 0x7610, R4 ;  /* 0x00007610ff047816 */ /* 0x000fe20000000004 */
[----:B------:R-:W-:-:S08]  /*5b10*/  IMAD.MOV.U32 R7, RZ, RZ, -0x1 ;  /* 0xffffffffff077424 */ /* 0x000fd000078e00ff */
[----:B------:R-:W-:Y:S05]  /*5b20*/  @P0 BRA `(.L_x_110) ;  /* 0x0000000400540947 */ /* 0x000fea0003800000 */
[----:B------:R-:W0:Y:S01]  /*5b30*/  S2R R15, SR_CTAID.X ;  /* 0x00000000000f7919 */ /* 0x000e220000002500 */
[----:B------:R-:W-:Y:S01]  /*5b40*/  ULDC.64 UR8, c[0x0][0x628] ;  /* 0x00018a0000087ab9 */ /* 0x000fe20000000a00 */
[----:B------:R-:W-:Y:S01]  /*5b50*/  ULDC UR10, c[0x0][0x630] ;  /* 0x00018c00000a7ab9 */ /* 0x000fe20000000800 */
[----:B------:R-:W-:Y:S01]  /*5b60*/  ISETP.NE.U32.AND P0, PT, RZ, UR8, PT ;  /* 0x00000008ff007c0c */ /* 0x000fe2000bf05070 */
[----:B------:R-:W1:Y:S01]  /*5b70*/  S2R R20, SR_CTAID.Y ;  /* 0x0000000000147919 */ /* 0x000e620000002600 */
[----:B------:R-:W-:Y:S01]  /*5b80*/  ULDC UR11, c[0x0][0x150] ;  /* 0x00005400000b7ab9 */ /* 0x000fe20000000800 */
[----:B------:R-:W-:Y:S01]  /*5b90*/  IMAD.MOV.U32 R4, RZ, RZ, R16 ;  /* 0x000000ffff047224 */ /* 0x000fe200078e0010 */
[----:B------:R-:W-:Y:S01]  /*5ba0*/  ISETP.NE.AND.EX P0, PT, RZ, UR9, PT, P0 ;  /* 0x00000009ff007c0c */ /* 0x000fe2000bf05300 */
[----:B------:R-:W-:Y:S01]  /*5bb0*/  IMAD.MOV.U32 R5, RZ, RZ, R17 ;  /* 0x000000ffff057224 */ /* 0x000fe200078e0011 */
[----:B0-----:R-:W-:-:S11]  /*5bc0*/  I2FP.F32.U32 R22, R15 ;  /* 0x0000000f00167245 */ /* 0x001fd60000201000 */
[----:B------:R-:W-:Y:S05]  /*5bd0*/  @!P0 BRA `(.L_x_111) ;  /* 0x0000000000288947 */ /* 0x000fea0003800000 */
[----:B------:R-:W-:Y:S02]  /*5be0*/  ULDC UR7, c[0x0][0x634] ;  /* 0x00018d0000077ab9 */ /* 0x000fe40000000800 */
[----:B------:R-:W-:-:S05]  /*5bf0*/  IADD3 R5, P0, R16, UR7, RZ ;  /* 0x0000000710057c10 */ /* 0x000fca000ff1e0ff */
[----:B------:R-:W-:-:S04]  /*5c00*/  IMAD.X R21, RZ, RZ, R17, P0 ;  /* 0x000000ffff157224 */ /* 0x000fc800000e0611 */
[----:B------:R-:W-:-:S04]  /*5c10*/  IMAD.WIDE.U32 R6, R21, UR8, RZ ;  /* 0x0000000815067c25 */ /* 0x000fc8000f8e00ff */
[----:B------:R-:W-:-:S04]  /*5c20*/  IMAD.WIDE.U32 R6, P0, R5, UR9, R6 ;  /* 0x0000000905067c25 */ /* 0x000fc8000f800006 */
[----:B------:R-:W-:-:S04]  /*5c30*/  IMAD.WIDE.U32 R4, R5, UR8, RZ ;  /* 0x0000000805047c25 */ /* 0x000fc8000f8e00ff */
[----:B------:R-:W-:Y:S01]  /*5c40*/  IMAD.MOV.U32 R4, RZ, RZ, R7 ;  /* 0x000000ffff047224 */ /* 0x000fe200078e0007 */
[----:B------:R-:W-:Y:S01]  /*5c50*/  IADD3 RZ, P1, R5, R6, RZ ;  /* 0x0000000605ff7210 */ /* 0x000fe20007f3e0ff */
[----:B------:R-:W-:-:S04]  /*5c60*/  IMAD.X R5, RZ, RZ, RZ, P0 ;  /* 0x000000ffff057224 */ /* 0x000fc800000e06ff */
[----:B------:R-:W-:-:S08]  /*5c70*/  IMAD.WIDE.U32.X R4, R21, UR9, R4, P1 ;  /* 0x0000000915047c25 */ /* 0x000fd000088e0404 */
.L_x_111:
[--C-:B------:R-:W-:Y:S01]  /*5c80*/  SHF.R.U64 R14, R4, UR10, R5.reuse ;  /* 0x0000000a040e7c19 */ /* 0x100fe20008001205 */
[----:B------:R-:W-:Y:S01]  /*5c90*/  FMUL R22, R22, UR11 ;  /* 0x0000000b16167c20 */ /* 0x000fe20008400000 */
[----:B------:R-:W-:Y:S01]  /*5ca0*/  SHF.R.U32.HI R4, RZ, UR10, R5 ;  /* 0x0000000aff047c19 */ /* 0x000fe20008011605 */
[----:B------:R-:W0:Y:S01]  /*5cb0*/  LDC R6, c[0x0][0x144] ;  /* 0x00005100ff067b82 */ /* 0x000e220000000800 */
[----:B------:R-:W-:Y:S01]  /*5cc0*/  IADD3 R5, P0, RZ, -R14, RZ ;  /* 0x8000000eff057210 */ /* 0x000fe20007f1e0ff */
[----:B------:R-:W-:Y:S01]  /*5cd0*/  ULDC UR7, c[0x0][0x154] ;  /* 0x0000550000077ab9 */ /* 0x000fe20000000800 */
[----:B-1----:R-:W-:Y:S01]  /*5ce0*/  I2FP.F32.U32 R7, R20 ;  /* 0x0000001400077245 */ /* 0x002fe20000201000 */
[----:B------:R-:W1:Y:S01]  /*5cf0*/  F2I.U32.TRUNC.NTZ R22, R22 ;  /* 0x0000001600167305 */ /* 0x000e62000020f000 */
[----:B------:R-:W-:Y:S01]  /*5d00*/  ULDC.64 UR8, c[0x0][0x620] ;  /* 0x0001880000087ab9 */ /* 0x000fe20000000a00 */
[----:B------:R-:W-:Y:S01]  /*5d10*/  IMAD.X R4, RZ, RZ, ~R4, P0 ;  /* 0x000000ffff047224 */ /* 0x000fe200000e0e04 */
[----:B------:R-:W-:Y:S01]  /*5d20*/  ISETP.NE.AND P2, PT, R2, 0x1, PT ;  /* 0x000000010200780c */ /* 0x000fe20003f45270 */
[----:B------:R-:W-:Y:S01]  /*5d30*/  FMUL R23, R7, UR7 ;  /* 0x0000000707177c20 */ /* 0x000fe20008400000 */
[----:B------:R-:W2:Y:S01]  /*5d40*/  LDC R25, c[0x0][0x148] ;  /* 0x00005200ff197b82 */ /* 0x000ea20000000800 */
[----:B------:R-:W-:Y:S01]  /*5d50*/  IMAD R4, R4, UR8, RZ ;  /* 0x0000000804047c24 */ /* 0x000fe2000f8e02ff */
[----:B------:R-:W-:-:S03]  /*5d60*/  ULDC UR7, c[0x0][0x618] ;  /* 0x0001860000077ab9 */ /* 0x000fc60000000800 */
[----:B------:R-:W3:Y:S01]  /*5d70*/  F2I.U32.TRUNC.NTZ R23, R23 ;  /* 0x0000001700177305 */ /* 0x000ee2000020f000 */
[C---:B------:R-:W-:Y:S02]  /*5d80*/  IMAD R7, R5.reuse, UR9, R4 ;  /* 0x0000000905077c24 */ /* 0x040fe4000f8e0204 */
[----:B------:R-:W-:Y:S01]  /*5d90*/  IMAD.WIDE.U32 R4, R5, UR8, R16 ;  /* 0x0000000805047c25 */ /* 0x000fe2000f8e0010 */
[----:B------:R-:W-:Y:S02]  /*5da0*/  ULDC.64 UR8, c[0x0][0x640] ;  /* 0x0001900000087ab9 */ /* 0x000fe40000000a00 */
[----:B------:R-:W-:Y:S01]  /*5db0*/  ISETP.NE.U32.AND P0, PT, RZ, UR8, PT ;  /* 0x00000008ff007c0c */ /* 0x000fe2000bf05070 */
[----:B------:R-:W-:Y:S02]  /*5dc0*/  IMAD.IADD R5, R5, 0x1, R7 ;  /* 0x0000000105057824 */ /* 0x000fe400078e0207 */
[----:B-1----:R-:W-:Y:S01]  /*5dd0*/  IMAD.MOV R22, RZ, RZ, -R22 ;  /* 0x000000ffff167224 */ /* 0x002fe200078e0a16 */
[----:B------:R-:W-:-:S02]  /*5de0*/  ISETP.NE.AND.EX P0, PT, RZ, UR9, PT, P0 ;  /* 0x00000009ff007c0c */ /* 0x000fc4000bf05300 */
[----:B------:R-:W-:Y:S01]  /*5df0*/  SHF.R.U64 R21, R4, UR7, R5 ;  /* 0x0000000704157c19 */ /* 0x000fe20008001205 */
[----:B0-----:R-:W-:Y:S01]  /*5e00*/  IMAD R15, R6, R22, R15 ;  /* 0x00000016060f7224 */ /* 0x001fe200078e020f */
[----:B------:R-:W-:Y:S01]  /*5e10*/  SHF.R.U32.HI R4, RZ, UR7, R5 ;  /* 0x00000007ff047c19 */ /* 0x000fe20008011605 */
[----:B------:R-:W-:Y:S01]  /*5e20*/  ULDC UR7, c[0x0][0x608] ;  /* 0x0001820000077ab9 */ /* 0x000fe20000000800 */
[----:B---3--:R-:W-:Y:S02]  /*5e30*/  IMAD.MOV R6, RZ, RZ, -R23 ;  /* 0x000000ffff067224 */ /* 0x008fe400078e0a17 */
[--C-:B------:R-:W-:Y:S02]  /*5e40*/  SHF.R.U64 R22, R21, UR7, R4.reuse ;  /* 0x0000000715167c19 */ /* 0x100fe40008001204 */
[----:B------:R-:W-:Y:S01]  /*5e50*/  SHF.R.U32.HI R5, RZ, UR7, R4 ;  /* 0x00000007ff057c19 */ /* 0x000fe20008011604 */
[----:B------:R-:W-:Y:S01]  /*5e60*/  ULDC UR7, c[0x0][0x658] ;  /* 0x0001960000077ab9 */ /* 0x000fe20000000800 */
[----:B--2---:R-:W-:-:S02]  /*5e70*/  @P2 IMAD R15, R25, R6, R20 ;  /* 0x00000006190f2224 */ /* 0x004fc400078e0214 */
[--C-:B------:R-:W-:Y:S02]  /*5e80*/  SHF.R.U64 R20, R22, UR7, R5.reuse ;  /* 0x0000000716147c19 */ /* 0x100fe40008001205 */
[----:B------:R-:W-:-:S03]  /*5e90*/  SHF.R.U32.HI R23, RZ, UR7, R5 ;  /* 0x00000007ff177c19 */ /* 0x000fc60008011605 */
[----:B------:R-:W-:Y:S02]  /*5ea0*/  IMAD.MOV.U32 R6, RZ, RZ, R20 ;  /* 0x000000ffff067224 */ /* 0x000fe400078e0014 */
[----:B------:R-:W-:Y:S01]  /*5eb0*/  IMAD.MOV.U32 R5, RZ, RZ, R23 ;  /* 0x000000ffff057224 */ /* 0x000fe200078e0017 */
[----:B------:R-:W-:Y:S06]  /*5ec0*/  @!P0 BRA `(.L_x_112) ;  /* 0x00000000002c8947 */ /* 0x000fec0003800000 */
        /* <DEDUP_REMOVED lines=9> */
[----:B------:R-:W-:-:S04]  /*5f60*/  IMAD.WIDE.U32.X R4, R23, UR9, R4, P1 ;  /* 0x0000000917047c25 */ /* 0x000fc800088e0404 */
[----:B------:R-:W-:-:S07]  /*5f70*/  IMAD.MOV.U32 R6, RZ, RZ, R4 ;  /* 0x000000ffff067224 */ /* 0x000fce00078e0004 */
.L_x_112:
[----:B------:R-:W-:Y:S01]  /*5f80*/  ULDC UR7, c[0x0][0x648] ;  /* 0x0001920000077ab9 */ /* 0x000fe20000000800 */
[----:B------:R-:W-:Y:S01]  /*5f90*/  LOP3.LUT R4, R22, UR6, RZ, 0xc0, !PT ;  /* 0x0000000616047c12 */ /* 0x000fe2000f8ec0ff */
[----:B------:R-:W-:Y:S01]  /*5fa0*/  ULDC UR8, c[0x0][0x610] ;  /* 0x0001840000087ab9 */ /* 0x000fe20000000800 */
[----:B------:R-:W-:Y:S01]  /*5fb0*/  SHF.R.U64 R5, R6, UR7, R5 ;  /* 0x0000000706057c19 */ /* 0x000fe20008001205 */
[----:B------:R-:W-:Y:S01]  /*5fc0*/  ULDC UR7, c[0x0][0x638] ;  /* 0x00018e0000077ab9 */ /* 0x000fe20000000800 */
[----:B------:R-:W-:-:S03]  /*5fd0*/  LOP3.LUT R21, R21, UR4, RZ, 0xc0, !PT ;  /* 0x0000000415157c12 */ /* 0x000fc6000f8ec0ff */
[----:B------:R-:W-:Y:S02]  /*5fe0*/  IMAD.MOV R7, RZ, RZ, -R5 ;  /* 0x000000ffff077224 */ /* 0x000fe400078e0a05 */
[----:B------:R-:W-:Y:S02]  /*5ff0*/  IMAD R4, R5, UR5, R4 ;  /* 0x0000000505047c24 */ /* 0x000fe4000f8e0204 */
[----:B------:R-:W-:Y:S01]  /*6000*/  IMAD R20, R7, UR7, R20 ;  /* 0x0000000707147c24 */ /* 0x000fe2000f8e0214 */
[----:B------:R-:W-:Y:S01]  /*6010*/  ULDC UR7, c[0x0][0x600] ;  /* 0x0001800000077ab9 */ /* 0x000fe20000000800 */
[----:B------:R-:W-:Y:S02]  /*6020*/  IMAD R15, R4, UR8, R15 ;  /* 0x00000008040f7c24 */ /* 0x000fe4000f8e020f */
[----:B------:R-:W-:Y:S02]  /*6030*/  IMAD R20, R20, UR7, R21 ;  /* 0x0000000714147c24 */ /* 0x000fe4000f8e0215 */
[----:B------:R-:W-:-:S02]  /*6040*/  IMAD.MOV.U32 R4, RZ, RZ, 0x1 ;  /* 0x00000001ff047424 */ /* 0x000fc400078e00ff */
[----:B------:R-:W-:Y:S01]  /*6050*/  IMAD.MOV.U32 R7, RZ, RZ, R14 ;  /* 0x000000ffff077224 */ /* 0x000fe200078e000e */
[----:B------:R-:W-:Y:S02]  /*6060*/  SEL R21, R20, R15, !P2 ;  /* 0x0000000f14157207 */ /* 0x000fe40005000000 */
[----:B------:R-:W-:-:S07]  /*6070*/  SEL R20, R15, R20, !P2 ;  /* 0x000000140f147207 */ /* 0x000fce0005000000 */
.L_x_110:
[----:B------:R-:W-:Y:S05]  /*6080*/  BSYNC B1 ;  /* 0x0000000000017941 */ /* 0x000fea0003800000 */
.L_x_109:
[----:B------:R-:W-:-:S13]  /*6090*/  LOP3.LUT P0, RZ, R4, 0xff, RZ, 0xc0, !PT ;  /* 0x000000ff04ff7812 */ /* 0x000fda000780c0ff */
[----:B------:R-:W-:Y:S05]  /*60a0*/  @P0 BRA `(.L_x_113) ;  /* 0xfffffff400100947 */ /* 0x000fea000383ffff */
[----:B------:R-:W-:Y:S05]  /*60b0*/  BSYNC B0 ;  /* 0x0000000000007941 */ /* 0x000fea0003800000 */
.L_x_102:
[----:B------:R-:W-:-:S03]  /*60c0*/  UMOV UR7, 0xffffffff ;  /* 0xffffffff00077882 */ /* 0x000fc60000000000 */
[----:B------:R-:W-:Y:S05]  /*60d0*/  BRA.DIV UR7, `(.L_x_114) ;  /* 0x0000000207f07947 */ /* 0x000fea000b800000 */
[----:B------:R-:W-:-:S13]  /*60e0*/  ELECT P6, URZ, PT ;  /* 0x00000000003f782f */ /* 0x000fda00038c0000 */
.L_x_127:
[----:B------:R-:W-:Y:S04]  /*60f0*/  BSSY B0, `(.L_x_115) ;  /* 0x0000022000007945 */ /* 0x000fe80003800000 */
[----:B------:R-:W-:Y:S05]  /*6100*/  @!P6 BRA `(.L_x_116) ;  /* 0x000000000080e947 */ /* 0x000fea0003800000 */
[----:B------:R-:W-:-:S04]  /*6110*/  LOP3.LUT R18, R18, 0x2, RZ, 0xfc, !PT ;  /* 0x0000000212127812 */ /* 0x000fc800078efcff */
[----:B------:R-:W-:-:S13]  /*6120*/  ISETP.NE.AND P0, PT, R18, 0x3, PT ;  /* 0x000000031200780c */ /* 0x000fda0003f05270 */
[----:B------:R-:W-:Y:S05]  /*6130*/  @!P0 BRA `(.L_x_117) ;  /* 0x0000000000048947 */ /* 0x000fea0003800000 */
[----:B------:R-:W-:Y:S01]  /*6140*/  BPT.TRAP 0x1 ;  /* 0x000000040000795c */ /* 0x000fe20000300000 */
.L_x_117:
[----:B------:R-:W0:Y:S01]  /*6150*/  S2R R5, SR_CgaCtaId ;  /* 0x0000000000057919 */ /* 0x000e220000008800 */
[----:B------:R-:W-:Y:S02]  /*6160*/  MOV R0, 0x400 ;  /* 0x0000040000007802 */ /* 0x000fe40000000f00 */
[----:B------:R-:W-:Y:S02]  /*6170*/  SHF.L.U32 R2, R3, 0x1f, RZ ;  /* 0x0000001f03027819 */ /* 0x000fe400000006ff */
[----:B0-----:R-:W-:-:S05]  /*6180*/  LEA R5, R5, R0, 0x18 ;  /* 0x0000000005057211 */ /* 0x001fca00078ec0ff */
[----:B------:R-:W-:-:S04]  /*6190*/  VIADD R5, R5, 0x18 ;  /* 0x0000001805057836 */ /* 0x000fc80000000000 */
[C---:B------:R-:W-:Y:S02]  /*61a0*/  IMAD R7, R8.reuse, 0x8, R5 ;  /* 0x0000000808077824 */ /* 0x040fe400078e0205 */
[----:B------:R-:W-:Y:S02]  /*61b0*/  VIADD R8, R8, 0x1 ;  /* 0x0000000108087836 */ /* 0x000fe40000000000 */
[----:B------:R-:W0:Y:S03]  /*61c0*/  SYNCS.PHASECHK.TRANS64.TRYWAIT P0, [R7+URZ], R2 ;  /* 0x00000002070075a7 */ /* 0x000e26000800017f */
[----:B------:R-:W-:-:S04]  /*61d0*/  ISETP.NE.AND P1, PT, R8, 0x3, PT ;  /* 0x000000030800780c */ /* 0x000fc80003f25270 */
[----:B------:R-:W-:Y:S02]  /*61e0*/  SEL R0, RZ, 0x1, P1 ;  /* 0x00000001ff007807 */ /* 0x000fe40000800000 */
[----:B------:R-:W-:Y:S02]  /*61f0*/  SEL R8, R8, RZ, P1 ;  /* 0x000000ff08087207 */ /* 0x000fe40000800000 */
[----:B------:R-:W-:-:S03]  /*6200*/  LOP3.LUT R9, R3, R0, RZ, 0x3c, !PT ;  /* 0x0000000003097212 */ /* 0x000fc600078e3cff */
[----:B------:R-:W-:Y:S01]  /*6210*/  IMAD R4, R8, 0x8, R5 ;  /* 0x0000000808047824 */ /* 0x000fe200078e0205 */
[----:B------:R-:W-:Y:S01]  /*6220*/  SHF.L.U32 R3, R9, 0x1f, RZ ;  /* 0x0000001f09037819 */ /* 0x000fe200000006ff */
[----:B0-----:R-:W-:Y:S06]  /*6230*/  @!P0 BRA `(.L_x_118) ;  /* 0x0000000000b88947 */ /* 0x001fec0003800000 */
.L_x_128:
[----:B------:R-:W1:Y:S01]  /*6240*/  SYNCS.PHASECHK.TRANS64.TRYWAIT P0, [R4+URZ], R3 ;  /* 0x00000003040075a7 */ /* 0x000e62000800017f */
[----:B------:R-:W-:-:S05]  /*6250*/  VIADD R0, R8, 0x1 ;  /* 0x0000000108007836 */ /* 0x000fca0000000000 */
[----:B------:R-:W-:-:S04]  /*6260*/  ISETP.NE.AND P1, PT, R0, 0x3, PT ;  /* 0x000000030000780c */ /* 0x000fc80003f25270 */
[----:B0-----:R-:W-:Y:S02]  /*6270*/  SEL R2, RZ, 0x1, P1 ;  /* 0x00000001ff027807 */ /* 0x001fe40000800000 */
[----:B------:R-:W-:Y:S02]  /*6280*/  SEL R0, R0, RZ, P1 ;  /* 0x000000ff00007207 */ /* 0x000fe40000800000 */
[----:B------:R-:W-:Y:S01]  /*6290*/  LOP3.LUT R2, R9, R2, RZ, 0x3c, !PT ;  /* 0x0000000209027212 */ /* 0x000fe200078e3cff */
[----:B-1----:R-:W-:Y:S06]  /*62a0*/  @!P0 BRA `(.L_x_119) ;  /* 0x0000000000b08947 */ /* 0x002fec0003800000 */
.L_x_129:
[----:B------:R-:W-:Y:S01]  /*62b0*/  IMAD R5, R0, 0x8, R5 ;  /* 0x0000000800057824 */ /* 0x000fe200078e0205 */
[----:B------:R-:W-:-:S07]  /*62c0*/  SHF.L.U32 R0, R2, 0x1f, RZ ;  /* 0x0000001f02007819 */ /* 0x000fce00000006ff */
.L_x_120:
[----:B-1----:R1:W2:Y:S02]  /*62d0*/  SYNCS.PHASECHK.TRANS64.TRYWAIT P0, [R5+URZ], R0 ;  /* 0x00000000050075a7 */ /* 0x0022a4000800017f */
[----:B--2---:R-:W-:Y:S05]  /*62e0*/  @!P0 NANOSLEEP.SYNCS 0x989680 ;  /* 0x009896800000895d */ /* 0x004fea0003900000 */
[----:B------:R-:W2:Y:S02]  /*62f0*/  @!P0 SYNCS.PHASECHK.TRANS64 P0, [R5+URZ], R0 ;  /* 0x00000000050085a7 */ /* 0x000ea4000800007f */
[----:B--2---:R-:W-:Y:S05]  /*6300*/  @!P0 BRA `(.L_x_120) ;  /* 0xfffffffc00f08947 */ /* 0x004fea000383ffff */
.L_x_116:
[----:B------:R-:W-:Y:S05]  /*6310*/  BSYNC B0 ;  /* 0x0000000000007941 */ /* 0x000fea0003800000 */
.L_x_115:
[----:B------:R-:W-:Y:S05]  /*6320*/  EXIT ;  /* 0x000000000000794d */ /* 0x000fea0003800000 */
.L_x_21:
[----:B-1----:R1:W2:Y:S02]  /*6330*/  SYNCS.PHASECHK.TRANS64.TRYWAIT P1, [R3+URZ], R0 ;  /* 0x00000000030075a7 */ /* 0x0022a4000802017f */
[----:B--2---:R-:W-:Y:S05]  /*6340*/  @!P1 NANOSLEEP.SYNCS 0x989680 ;  /* 0x009896800000995d */ /* 0x004fea0003900000 */
[----:B------:R-:W2:Y:S02]  /*6350*/  @!P1 SYNCS.PHASECHK.TRANS64 P1, [R3+URZ], R0 ;  /* 0x00000000030095a7 */ /* 0x000ea4000802007f */
[----:B--2---:R-:W-:Y:S05]  /*6360*/  @!P1 BRA `(.L_x_21) ;  /* 0xfffffffc00f09947 */ /* 0x004fea000383ffff */
[----:B------:R-:W-:Y:S05]  /*6370*/  BRA `(.L_x_20) ;  /* 0xffffffb400047947 */ /* 0x000fea000383ffff */
.L_x_26:
[----:B-1----:R1:W2:Y:S02]  /*6380*/  SYNCS.PHASECHK.TRANS64.TRYWAIT P1, [R5+URZ], R4 ;  /* 0x00000004050075a7 */ /* 0x0022a4000802017f */
[----:B--2---:R-:W-:Y:S05]  /*6390*/  @!P1 NANOSLEEP.SYNCS 0x989680 ;  /* 0x009896800000995d */ /* 0x004fea0003900000 */
[----:B------:R-:W2:Y:S02]  /*63a0*/  @!P1 SYNCS.PHASECHK.TRANS64 P1, [R5+URZ], R4 ;  /* 0x00000004050095a7 */ /* 0x000ea4000802007f */
[----:B--2---:R-:W-:Y:S05]  /*63b0*/  @!P1 BRA `(.L_x_26) ;  /* 0xfffffffc00f09947 */ /* 0x004fea000383ffff */
[----:B------:R-:W-:Y:S05]  /*63c0*/  BRA `(.L_x_25) ;  /* 0xffffffb800507947 */ /* 0x000fea000383ffff */
.L_x_103:
[----:B------:R-:W-:Y:S01]  /*63d0*/  BSSY B1, `(.L_x_121) ;  /* 0x0000006000017945 */ /* 0x000fe20003800000 */
[----:B------:R-:W-:-:S07]  /*63e0*/  IMAD.MOV.U32 R15, RZ, RZ, -0x1 ;  /* 0xffffffffff0f7424 */ /* 0x000fce00078e00ff */
[----:B------:R-:W-:Y:S05]  /*63f0*/  WARPSYNC.COLLECTIVE R15, `(.L_x_122) ;  /* 0x000000000f0c7348 */ /* 0x000fea0003c00000 */
[----:B------:R-:W-:Y:S02]  /*6400*/  ELECT P6, UR62, PT ;  /* 0x00000000003e782f */ /* 0x000fe400038c0000 */
[----:B------:R-:W-:Y:S01]  /*6410*/  MOV R14, UR62 ;  /* 0x0000003e000e7c02 */ /* 0x000fe20008000f00 */
[----:B------:R-:W-:Y:S10]  /*6420*/  ENDCOLLECTIVE ;  /* 0x000000000000791b */ /* 0x000ff40003800000 */
.L_x_122:
[----:B------:R-:W-:Y:S05]  /*6430*/  BSYNC B1 ;  /* 0x0000000000017941 */ /* 0x000fea0003800000 */
.L_x_121:
[----:B------:R-:W-:Y:S05]  /*6440*/  BRA `(.L_x_123) ;  /* 0xfffffff000347947 */ /* 0x000fea000383ffff */
.L_x_106:
[----:B-1----:R1:W2:Y:S02]  /*6450*/  SYNCS.PHASECHK.TRANS64.TRYWAIT P0, [R23+URZ+0x18], R14 ;  /* 0x0000180e170075a7 */ /* 0x0022a4000800017f */
[----:B--2---:R-:W-:Y:S05]  /*6460*/  @!P0 NANOSLEEP.SYNCS 0x989680 ;  /* 0x009896800000895d */ /* 0x004fea0003900000 */
[----:B------:R-:W2:Y:S02]  /*6470*/  @!P0 SYNCS.PHASECHK.TRANS64 P0, [R23+URZ+0x18], R14 ;  /* 0x0000180e170085a7 */ /* 0x000ea4000800007f */
[----:B--2---:R-:W-:Y:S05]  /*6480*/  @!P0 BRA `(.L_x_106) ;  /* 0xfffffffc00f08947 */ /* 0x004fea000383ffff */
[----:B------:R-:W-:Y:S05]  /*6490*/  BRA `(.L_x_124) ;  /* 0xfffffff0006c7947 */ /* 0x000fea000383ffff */
.L_x_114:
[----:B------:R-:W-:Y:S01]  /*64a0*/  BSSY B0, `(.L_x_125) ;  /* 0x0000006000007945 */ /* 0x000fe20003800000 */
[----:B------:R-:W-:-:S07]  /*64b0*/  IMAD.MOV.U32 R15, RZ, RZ, -0x1 ;  /* 0xffffffffff0f7424 */ /* 0x000fce00078e00ff */
[----:B------:R-:W-:Y:S05]  /*64c0*/  WARPSYNC.COLLECTIVE R15, `(.L_x_126) ;  /* 0x000000000f0c7348 */ /* 0x000fea0003c00000 */
[----:B------:R-:W-:Y:S02]  /*64d0*/  ELECT P6, UR62, PT ;  /* 0x00000000003e782f */ /* 0x000fe400038c0000 */
[----:B------:R-:W-:Y:S01]  /*64e0*/  MOV R14, UR62 ;  /* 0x0000003e000e7c02 */ /* 0x000fe20008000f00 */
[----:B------:R-:W-:Y:S10]  /*64f0*/  ENDCOLLECTIVE ;  /* 0x000000000000791b */ /* 0x000ff40003800000 */
.L_x_126:
[----:B------:R-:W-:Y:S05]  /*6500*/  BSYNC B0 ;  /* 0x0000000000007941 */ /* 0x000fea0003800000 */
.L_x_125:
[----:B------:R-:W-:Y:S05]  /*6510*/  BRA `(.L_x_127) ;  /* 0xfffffff800f47947 */ /* 0x000fea000383ffff */
.L_x_118:
[----:B0-----:R0:W1:Y:S02]  /*6520*/  SYNCS.PHASECHK.TRANS64.TRYWAIT P0, [R7+URZ], R2 ;  /* 0x00000002070075a7 */ /* 0x001064000800017f */
[----:B-1----:R-:W-:Y:S05]  /*6530*/  @!P0 NANOSLEEP.SYNCS 0x989680 ;  /* 0x009896800000895d */ /* 0x002fea0003900000 */
[----:B------:R-:W1:Y:S02]  /*6540*/  @!P0 SYNCS.PHASECHK.TRANS64 P0, [R7+URZ], R2 ;  /* 0x00000002070085a7 */ /* 0x000e64000800007f */
[----:B-1----:R-:W-:Y:S05]  /*6550*/  @!P0 BRA `(.L_x_118) ;  /* 0xfffffffc00f08947 */ /* 0x002fea000383ffff */
[----:B------:R-:W-:Y:S05]  /*6560*/  BRA `(.L_x_128) ;  /* 0xfffffffc00347947 */ /* 0x000fea000383ffff */
.L_x_119:
[----:B0-----:R0:W1:Y:S02]  /*6570*/  SYNCS.PHASECHK.TRANS64.TRYWAIT P0, [R4+URZ], R3 ;  /* 0x00000003040075a7 */ /* 0x001064000800017f */
[----:B-1----:R-:W-:Y:S05]  /*6580*/  @!P0 NANOSLEEP.SYNCS 0x989680 ;  /* 0x009896800000895d */ /* 0x002fea0003900000 */
[----:B------:R-:W1:Y:S02]  /*6590*/  @!P0 SYNCS.PHASECHK.TRANS64 P0, [R4+URZ], R3 ;  /* 0x00000003040085a7 */ /* 0x000e64000800007f */
[----:B-1----:R-:W-:Y:S05]  /*65a0*/  @!P0 BRA `(.L_x_119) ;  /* 0xfffffffc00f08947 */ /* 0x002fea000383ffff */
[----:B------:R-:W-:Y:S05]  /*65b0*/  BRA `(.L_x_129) ;  /* 0xfffffffc003c7947 */ /* 0x000fea000383ffff */
.L_x_130:
[----:B------:R-:W-:-:S00]  /*65c0*/  BRA `(.L_x_130) ;  /* 0xfffffffc00fc7947 */ /* 0x000fc0000383ffff */
[----:B------:R-:W-:-:S00]  /*65d0*/  NOP ;  /* 0x0000000000007918 */ /* 0x000fc00000000000 */
        /* <DEDUP_REMOVED lines=10> */
.L_x_131:


//--------------------- .nv.global.init           --------------------------
	.section	.nv.global.init,"aw",@progbits
.nv.global.init:
	.type		$str$22,@object
	.size		$str$22,($str$23 - $str$22)
$str$22:
        /*0000*/ 	.byte	0x6b, 0x5f, 0x74, 0x69, 0x6c, 0x65, 0x5f, 0x63, 0x6f, 0x75, 0x6e, 0x74, 0x20, 0x3e, 0x3d, 0x20
        /*0010*/ 	.byte	0x31, 0x00
	.type		$str$23,@object
	.size		$str$23,(__unnamed_1 - $str$23)
$str$23:
        /*0012*/ 	.byte	0x2f, 0x74, 0x6d, 0x70, 0x2f, 0x63, 0x75, 0x74, 0x6c, 0x61, 0x73, 0x73, 0x5f, 0x73, 0x77, 0x65
        /*0022*/ 	.byte	0x65, 0x70, 0x5f, 0x73, 0x72, 0x63, 0x2f, 0x69, 0x6e, 0x63, 0x6c, 0x75, 0x64, 0x65, 0x2f, 0x63
        /*0032*/ 	.byte	0x75, 0x74, 0x6c, 0x61, 0x73, 0x73, 0x2f, 0x67, 0x65, 0x6d, 0x6d, 0x2f, 0x63, 0x6f, 0x6c, 0x6c
        /*0042*/ 	.byte	0x65, 0x63, 0x74, 0x69, 0x76, 0x65, 0x2f, 0x73, 0x6d, 0x39, 0x30, 0x5f, 0x6d, 0x6d, 0x61, 0x5f
        /*0052*/ 	.byte	0x74, 0x6d, 0x61, 0x5f, 0x67, 0x6d, 0x6d, 0x61, 0x5f, 0x73, 0x73, 0x5f, 0x77, 0x61, 0x72, 0x70
        /*0062*/ 	.byte	0x73, 0x70, 0x65, 0x63, 0x69, 0x61, 0x6c, 0x69, 0x7a, 0x65, 0x64, 0x2e, 0x68, 0x70, 0x70, 0x00
	.type		__unnamed_1,@object
	.size		__unnamed_1,(.L_0 - __unnamed_1)
__unnamed_1:
        /*0072*/ 	.byte	0x76, 0x6f, 0x69, 0x64, 0x20, 0x63, 0x75, 0x74, 0x6c, 0x61, 0x73, 0x73, 0x3a, 0x3a, 0x67, 0x65
        /* <DEDUP_REMOVED lines=180> */
        /*0bc2*/ 	.byte	0x79, 0x5d, 0x00
.L_0:


//--------------------- .nv.shared._ZN7cutlass13device_kernelINS_4gemm6kernel13GemmUniversalIN4cute5tupleIJiiiiEEENS1_10collective13CollectiveMmaINS1_34MainloopSm90TmaGmmaWarpSpecializedILi3ENS5_IJNS4_1CILi2EEENSA_ILi1EEESC_EEENS1_35KernelTmaWarpSpecializedCooperativeEEENS5_IJNSA_ILi128EEENSA_ILi64EEESG_EEENS_6half_tENS5_IJlSC_lEEESJ_SK_NS4_8TiledMMAINS4_8MMA_AtomIJNS4_4SM904GMMA25MMA_64x64x16_F32F16F16_SSILNSO_5MajorE0ELSQ_0ELNSO_7ScaleInE1ELSR_1EEEEEENS4_6LayoutISD_NS5_IJSC_NSA_ILi0EEESV_EEEEENS5_IJNS4_10UnderscoreESY_SY_EEEEENS4_13SM90_TMA_LOADENS4_14ComposedLayoutINS4_7SwizzleILi3ELi4ELi3EEENS4_18smem_ptr_flag_bitsILi16EEENSU_INS5_IJNSA_ILi8EEESH_EEENS5_IJSH_SC_EEEEEEEvNS4_8identityENS4_23SM90_TMA_LOAD_MULTICASTES1B_vS1C_EENS_8epilogue10collective6detail29Sm90TmaWarpSpecializedAdapterINS1G_15DefaultEpilogueISJ_SK_SK_NS1F_6thread17LinearCombinationISJ_Li1EffLNS1K_9ScaleType4KindE0ELNS_15FloatRoundStyleE2ESJ_EENS1_15EpilogueDefaultEEEEEvvEEEEvNT_6ParamsE --------------------------
	.section	.nv.shared._ZN7cutlass13device_kernelINS_4gemm6kernel13GemmUniversalIN4cute5tupleIJiiiiEEENS1_10collective13CollectiveMmaINS1_34MainloopSm90TmaGmmaWarpSpecializedILi3ENS5_IJNS4_1CILi2EEENSA_ILi1EEESC_EEENS1_35KernelTmaWarpSpecializedCooperativeEEENS5_IJNSA_ILi128EEENSA_ILi64EEESG_EEENS_6half_tENS5_IJlSC_lEEESJ_SK_NS4_8TiledMMAINS4_8MMA_AtomIJNS4_4SM904GMMA25MMA_64x64x16_F32F16F16_SSILNSO_5MajorE0ELSQ_0ELNSO_7ScaleInE1ELSR_1EEEEEENS4_6LayoutISD_NS5_IJSC_NSA_ILi0EEESV_EEEEENS5_IJNS4_10UnderscoreESY_SY_EEEEENS4_13SM90_TMA_LOADENS4_14ComposedLayoutINS4_7SwizzleILi3ELi4ELi3EEENS4_18smem_ptr_flag_bitsILi16EEENSU_INS5_IJNSA_ILi8EEESH_EEENS5_IJSH_SC_EEEEEEEvNS4_8identityENS4_23SM90_TMA_LOAD_MULTICASTES1B_vS1C_EENS_8epilogue10collective6detail29Sm90TmaWarpSpecializedAdapterINS1G_15DefaultEpilogueISJ_SK_SK_NS1F_6thread17LinearCombinationISJ_Li1EffLNS1K_9ScaleType4KindE0ELNS_15FloatRoundStyleE2ESJ_EENS1_15EpilogueDefaultEEEEEvvEEEEvNT_6ParamsE,"aw",@nobits
	.sectionflags	@""
	.align	16
	.zero		1024


//--------------------- .nv.shared.reserved.0     --------------------------
	.section	.nv.shared.reserved.0,"aw",@nobits
	.weak		__nv_reservedSMEM_offset_0_alias
	.size		__nv_reservedSMEM_offset_0_alias, 0, 0
	.other		__nv_reservedSMEM_offset_0_alias,@"STO_CUDA_RESERVED_SHARED STV_DEFAULT"
__nv_reservedSMEM_offset_0_alias:
	.zero		0


//--------------------- .nv.global                --------------------------
	.section	.nv.global,"aw",@nobits
.nv.global:
	.type		_ZN39_INTERNAL_87768dcf_4_k_cu_cba133f9_36144cute1_E,@object
	.size		_ZN39_INTERNAL_87768dcf_4_k_cu_cba133f9_36144cute1_E,(_ZN39_INTERNAL_87768dcf_4_k_cu_cba133f9_36144cuda3std3__45__cpo6cbeginE - _ZN39_INTERNAL_87768dcf_4_k_cu_cba133f9_36144cute1_E)
_ZN39_INTERNAL_87768dcf_4_k_cu_cba133f9_36144cute1_E:
	.zero		1
	.type		_ZN39_INTERNAL_87768dcf_4_k_cu_cba133f9_36144cuda3std3__45__cpo6cbeginE,@object
	.size		_ZN39_INTERNAL_87768dcf_4_k_cu_cba133f9_36144cuda3std3__45__cpo6cbeginE,(_ZN39_INTERNAL_87768dcf_4_k_cu_cba133f9_36144cuda3std3__48in_placeE - _ZN39_INTERNAL_87768dcf_4_k_cu_cba133f9_36144cuda3std3__45__cpo6cbeginE)
_ZN39_INTERNAL_87768dcf_4_k_cu_cba133f9_36144cuda3std3__45__cpo6cbeginE:
	.zero		1
	.type		_ZN39_INTERNAL_87768dcf_4_k_cu_cba133f9_36144cuda3std3__48in_placeE,@object
	.size		_ZN39_INTERNAL_87768dcf_4_k_cu_cba133f9_36144cuda3std3__48in_placeE,(_ZN39_INTERNAL_87768dcf_4_k_cu_cba133f9_36144cuda3std6ranges3__45__cpo9iter_moveE - _ZN39_INTERNAL_87768dcf_4_k_cu_cba133f9_36144cuda3std3__48in_placeE)
_ZN39_INTERNAL_87768dcf_4_k_cu_cba133f9_36144cuda3std3__48in_placeE:
	.zero		1
	.type		_ZN39_INTERNAL_87768dcf_4_k_cu_cba133f9_36144cuda3std6ranges3__45__cpo9iter_moveE,@object
	.size		_ZN39_INTERNAL_87768dcf_4_k_cu_cba133f9_36144cuda3std6ranges3__45__cpo9iter_moveE,(_ZN39_INTERNAL_87768dcf_4_k_cu_cba133f9_36144cuda3std3__45__cpo5beginE - _ZN39_INTERNAL_87768dcf_4_k_cu_cba133f9_36144cuda3std6ranges3__45__cpo9iter_moveE)
_ZN39_INTERNAL_87768dcf_4_k_cu_cba133f9_36144cuda3std6ranges3__45__cpo9iter_moveE:
	.zero		1
	.type		_ZN39_INTERNAL_87768dcf_4_k_cu_cba133f9_36144cuda3std3__45__cpo5beginE,@object
	.size		_ZN39_INTERNAL_87768dcf_4_k_cu_cba133f9_36144cuda3std3__45__cpo5beginE,(_ZN39_INTERNAL_87768dcf_4_k_cu_cba133f9_36144cuda3std3__441_GLOBAL__N__87768dcf_4_k_cu_cba133f9_36146ignoreE - _ZN39_INTERNAL_87768dcf_4_k_cu_cba133f9_36144cuda3std3__45__cpo5beginE)
_ZN39_INTERNAL_87768dcf_4_k_cu_cba133f9_36144cuda3std3__45__cpo5beginE:
	.zero		1
	.type		_ZN39_INTERNAL_87768dcf_4_k_cu_cba133f9_36144cuda3std3__441_GLOBAL__N__87768dcf_4_k_cu_cba133f9_36146ignoreE,@object
	.size		_ZN39_INTERNAL_87768dcf_4_k_cu_cba133f9_36144cuda3std3__441_GLOBAL__N__87768dcf_4_k_cu_cba133f9_36146ignoreE,(_ZN39_INTERNAL_87768dcf_4_k_cu_cba133f9_36144cute7productE - _ZN39_INTERNAL_87768dcf_4_k_cu_cba133f9_36144cuda3std3__441_GLOBAL__N__87768dcf_4_k_cu_cba133f9_36146ignoreE)
_ZN39_INTERNAL_87768dcf_4_k_cu_cba133f9_36144cuda3std3__441_GLOBAL__N__87768dcf_4_k_cu_cba133f9_36146ignoreE:
	.zero		1
	.type		_ZN39_INTERNAL_87768dcf_4_k_cu_cba133f9_36144cute7productE,@object
	.size		_ZN39_INTERNAL_87768dcf_4_k_cu_cba133f9_36144cute7productE,(_ZN39_INTERNAL_87768dcf_4_k_cu_cba133f9_36144cuda3std3__45__cpo3endE - _ZN39_INTERNAL_87768dcf_4_k_cu_cba133f9_36144cute7productE)
_ZN39_INTERNAL_87768dcf_4_k_cu_cba133f9_36144cute7productE:
	.zero		1
	.type		_ZN39_INTERNAL_87768dcf_4_k_cu_cba133f9_36144cuda3std3__45__cpo3endE,@object
	.size		_ZN39_INTERNAL_87768dcf_4_k_cu_cba133f9_36144cuda3std3__45__cpo3endE,(_ZN39_INTERNAL_87768dcf_4_k_cu_cba133f9_36144cuda3std3__419piecewise_constructE - _ZN39_INTERNAL_87768dcf_4_k_cu_cba133f9_36144cuda3std3__45__cpo3endE)
_ZN39_INTERNAL_87768dcf_4_k_cu_cba133f9_36144cuda3std3__45__cpo3endE:
	.zero		1
	.type		_ZN39_INTERNAL_87768dcf_4_k_cu_cba133f9_36144cuda3std3__419piecewise_constructE,@object
	.size		_ZN39_INTERNAL_87768dcf_4_k_cu_cba133f9_36144cuda3std3__419piecewise_constructE,(_ZN39_INTERNAL_87768dcf_4_k_cu_cba133f9_36144cuda3std3__45__cpo4cendE - _ZN39_INTERNAL_87768dcf_4_k_cu_cba133f9_36144cuda3std3__419piecewise_constructE)
_ZN39_INTERNAL_87768dcf_4_k_cu_cba133f9_36144cuda3std3__419piecewise_constructE:
	.zero		1
	.type		_ZN39_INTERNAL_87768dcf_4_k_cu_cba133f9_36144cuda3std3__45__cpo4cendE,@object
	.size		_ZN39_INTERNAL_87768dcf_4_k_cu_cba133f9_36144cuda3std3__45__cpo4cendE,(_ZN39_INTERNAL_87768dcf_4_k_cu_cba133f9_36144cuda3std6ranges3__45__cpo4swapE - _ZN39_INTERNAL_87768dcf_4_k_cu_cba133f9_36144cuda3std3__45__cpo4cendE)
_ZN39_INTERNAL_87768dcf_4_k_cu_cba133f9_36144cuda3std3__45__cpo4cendE:
	.zero		1
	.type		_ZN39_INTERNAL_87768dcf_4_k_cu_cba133f9_36144cuda3std6ranges3__45__cpo4swapE,@object
	.size		_ZN39_INTERNAL_87768dcf_4_k_cu_cba133f9_36144cuda3std6ranges3__45__cpo4swapE,(.L_8 - _ZN39_INTERNAL_87768dcf_4_k_cu_cba133f9_36144cuda3std6ranges3__45__cpo4swapE)
_ZN39_INTERNAL_87768dcf_4_k_cu_cba133f9_36144cuda3std6ranges3__45__cpo4swapE:
	.zero		1
.L_8:


//--------------------- .nv.constant0._ZN7cutlass13device_kernelINS_4gemm6kernel13GemmUniversalIN4cute5tupleIJiiiiEEENS1_10collective13CollectiveMmaINS1_34MainloopSm90TmaGmmaWarpSpecializedILi3ENS5_IJNS4_1CILi2EEENSA_ILi1EEESC_EEENS1_35KernelTmaWarpSpecializedCooperativeEEENS5_IJNSA_ILi128EEENSA_ILi64EEESG_EEENS_6half_tENS5_IJlSC_lEEESJ_SK_NS4_8TiledMMAINS4_8MMA_AtomIJNS4_4SM904GMMA25MMA_64x64x16_F32F16F16_SSILNSO_5MajorE0ELSQ_0ELNSO_7ScaleInE1ELSR_1EEEEEENS4_6LayoutISD_NS5_IJSC_NSA_ILi0EEESV_EEEEENS5_IJNS4_10UnderscoreESY_SY_EEEEENS4_13SM90_TMA_LOADENS4_14ComposedLayoutINS4_7SwizzleILi3ELi4ELi3EEENS4_18smem_ptr_flag_bitsILi16EEENSU_INS5_IJNSA_ILi8EEESH_EEENS5_IJSH_SC_EEEEEEEvNS4_8identityENS4_23SM90_TMA_LOAD_MULTICASTES1B_vS1C_EENS_8epilogue10collective6detail29Sm90TmaWarpSpecializedAdapterINS1G_15DefaultEpilogueISJ_SK_SK_NS1F_6thread17LinearCombinationISJ_Li1EffLNS1K_9ScaleType4KindE0ELNS_15FloatRoundStyleE2ESJ_EENS1_15EpilogueDefaultEEEEEvvEEEEvNT_6ParamsE --------------------------
	.section	.nv.constant0._ZN7cutlass13device_kernelINS_4gemm6kernel13GemmUniversalIN4cute5tupleIJiiiiEEENS1_10collective13CollectiveMmaINS1_34MainloopSm90TmaGmmaWarpSpecializedILi3ENS5_IJNS4_1CILi2EEENSA_ILi1EEESC_EEENS1_35KernelTmaWarpSpecializedCooperativeEEENS5_IJNSA_ILi128EEENSA_ILi64EEESG_EEENS_6half_tENS5_IJlSC_lEEESJ_SK_NS4_8TiledMMAINS4_8MMA_AtomIJNS4_4SM904GMMA25MMA_64x64x16_F32F16F16_SSILNSO_5MajorE0ELSQ_0ELNSO_7ScaleInE1ELSR_1EEEEEENS4_6LayoutISD_NS5_IJSC_NSA_ILi0EEESV_EEEEENS5_IJNS4_10UnderscoreESY_SY_EEEEENS4_13SM90_TMA_LOADENS4_14ComposedLayoutINS4_7SwizzleILi3ELi4ELi3EEENS4_18smem_ptr_flag_bitsILi16EEENSU_INS5_IJNSA_ILi8EEESH_EEENS5_IJSH_SC_EEEEEEEvNS4_8identityENS4_23SM90_TMA_LOAD_MULTICASTES1B_vS1C_EENS_8epilogue10collective6detail29Sm90TmaWarpSpecializedAdapterINS1G_15DefaultEpilogueISJ_SK_SK_NS1F_6thread17LinearCombinationISJ_Li1EffLNS1K_9ScaleType4KindE0ELNS_15FloatRoundStyleE2ESJ_EENS1_15EpilogueDefaultEEEEEvvEEEEvNT_6ParamsE,"a",@progbits
	.sectionflags	@""
	.align	4
.nv.constant0._ZN7cutlass13device_kernelINS_4gemm6kernel13GemmUniversalIN4cute5tupleIJiiiiEEENS1_10collective13CollectiveMmaINS1_34MainloopSm90TmaGmmaWarpSpecializedILi3ENS5_IJNS4_1CILi2EEENSA_ILi1EEESC_EEENS1_35KernelTmaWarpSpecializedCooperativeEEENS5_IJNSA_ILi128EEENSA_ILi64EEESG_EEENS_6half_tENS5_IJlSC_lEEESJ_SK_NS4_8TiledMMAINS4_8MMA_AtomIJNS4_4SM904GMMA25MMA_64x64x16_F32F16F16_SSILNSO_5MajorE0ELSQ_0ELNSO_7ScaleInE1ELSR_1EEEEEENS4_6LayoutISD_NS5_IJSC_NSA_ILi0EEESV_EEEEENS5_IJNS4_10UnderscoreESY_SY_EEEEENS4_13SM90_TMA_LOADENS4_14ComposedLayoutINS4_7SwizzleILi3ELi4ELi3EEENS4_18smem_ptr_flag_bitsILi16EEENSU_INS5_IJNSA_ILi8EEESH_EEENS5_IJSH_SC_EEEEEEEvNS4_8identityENS4_23SM90_TMA_LOAD_MULTICASTES1B_vS1C_EENS_8epilogue10collective6detail29Sm90TmaWarpSpecializedAdapterINS1G_15DefaultEpilogueISJ_SK_SK_NS1F_6thread17LinearCombinationISJ_Li1EffLNS1K_9ScaleType4KindE0ELNS_15FloatRoundStyleE2ESJ_EENS1_15EpilogueDefaultEEEEEvvEEEEvNT_6ParamsE:
	.zero		1664


//--------------------- SYMBOLS --------------------------

	.type		.nv.reservedSmem.offset0,@object
	.size		.nv.reservedSmem.offset0,0x4
	.type		__assertfail,@function
